//
// Generated by NVIDIA NVVM Compiler
//
// Compiler Build ID: CL-36424714
// Cuda compilation tools, release 13.0, V13.0.88
// Based on NVVM 20.0.0
//

.version 9.0
.target sm_100
.address_size 64

	// .globl	_Z8MatMul2DPfS_S_iii

.visible .entry _Z8MatMul2DPfS_S_iii(
	.param .u64 .ptr .align 1 _Z8MatMul2DPfS_S_iii_param_0,
	.param .u64 .ptr .align 1 _Z8MatMul2DPfS_S_iii_param_1,
	.param .u64 .ptr .align 1 _Z8MatMul2DPfS_S_iii_param_2,
	.param .u32 _Z8MatMul2DPfS_S_iii_param_3,
	.param .u32 _Z8MatMul2DPfS_S_iii_param_4,
	.param .u32 _Z8MatMul2DPfS_S_iii_param_5
)
{
	.reg .pred 	%p<13>;
	.reg .b32 	%r<41>;
	.reg .b32 	%f<68>;
	.reg .b64 	%rd<53>;

	ld.param.u64 	%rd7, [_Z8MatMul2DPfS_S_iii_param_0];
	ld.param.u64 	%rd8, [_Z8MatMul2DPfS_S_iii_param_1];
	ld.param.u64 	%rd6, [_Z8MatMul2DPfS_S_iii_param_2];
	ld.param.u32 	%r20, [_Z8MatMul2DPfS_S_iii_param_3];
	ld.param.u32 	%r18, [_Z8MatMul2DPfS_S_iii_param_4];
	ld.param.u32 	%r19, [_Z8MatMul2DPfS_S_iii_param_5];
	cvta.to.global.u64 	%rd1, %rd8;
	cvta.to.global.u64 	%rd2, %rd7;
	mov.u32 	%r21, %ctaid.y;
	mov.u32 	%r22, %ntid.y;
	mov.u32 	%r23, %tid.y;
	mad.lo.s32 	%r1, %r21, %r22, %r23;
	mov.u32 	%r24, %ctaid.x;
	mov.u32 	%r25, %ntid.x;
	mov.u32 	%r26, %tid.x;
	mad.lo.s32 	%r2, %r24, %r25, %r26;
	setp.ge.s32 	%p1, %r1, %r20;
	setp.ge.s32 	%p2, %r2, %r19;
	or.pred  	%p3, %p1, %p2;
	@%p3 bra 	$L__BB0_14;
	setp.lt.s32 	%p4, %r18, 1;
	mov.f32 	%f67, 0f00000000;
	@%p4 bra 	$L__BB0_13;
	mul.lo.s32 	%r3, %r18, %r1;
	and.b32  	%r4, %r18, 7;
	setp.lt.u32 	%p5, %r18, 8;
	mov.f32 	%f67, 0f00000000;
	mov.b32 	%r39, 0;
	@%p5 bra 	$L__BB0_5;
	and.b32  	%r39, %r18, 2147483640;
	neg.s32 	%r37, %r39;
	shl.b32 	%r7, %r19, 3;
	mul.wide.u32 	%rd9, %r3, 4;
	add.s64 	%rd10, %rd9, %rd2;
	add.s64 	%rd52, %rd10, 16;
	mov.f32 	%f67, 0f00000000;
	mul.wide.s32 	%rd13, %r19, 4;
	mov.u32 	%r36, %r2;
$L__BB0_4:
	.pragma "nounroll";
	ld.global.f32 	%f17, [%rd52+-16];
	mul.wide.s32 	%rd11, %r36, 4;
	add.s64 	%rd12, %rd1, %rd11;
	ld.global.f32 	%f18, [%rd12];
	fma.rn.f32 	%f19, %f17, %f18, %f67;
	ld.global.f32 	%f20, [%rd52+-12];
	add.s64 	%rd14, %rd12, %rd13;
	ld.global.f32 	%f21, [%rd14];
	fma.rn.f32 	%f22, %f20, %f21, %f19;
	ld.global.f32 	%f23, [%rd52+-8];
	add.s64 	%rd15, %rd14, %rd13;
	ld.global.f32 	%f24, [%rd15];
	fma.rn.f32 	%f25, %f23, %f24, %f22;
	ld.global.f32 	%f26, [%rd52+-4];
	add.s64 	%rd16, %rd15, %rd13;
	ld.global.f32 	%f27, [%rd16];
	fma.rn.f32 	%f28, %f26, %f27, %f25;
	ld.global.f32 	%f29, [%rd52];
	add.s64 	%rd17, %rd16, %rd13;
	ld.global.f32 	%f30, [%rd17];
	fma.rn.f32 	%f31, %f29, %f30, %f28;
	ld.global.f32 	%f32, [%rd52+4];
	add.s64 	%rd18, %rd17, %rd13;
	ld.global.f32 	%f33, [%rd18];
	fma.rn.f32 	%f34, %f32, %f33, %f31;
	ld.global.f32 	%f35, [%rd52+8];
	add.s64 	%rd19, %rd18, %rd13;
	ld.global.f32 	%f36, [%rd19];
	fma.rn.f32 	%f37, %f35, %f36, %f34;
	ld.global.f32 	%f38, [%rd52+12];
	add.s64 	%rd20, %rd19, %rd13;
	ld.global.f32 	%f39, [%rd20];
	fma.rn.f32 	%f67, %f38, %f39, %f37;
	add.s32 	%r37, %r37, 8;
	add.s32 	%r36, %r36, %r7;
	add.s64 	%rd52, %rd52, 32;
	setp.ne.s32 	%p6, %r37, 0;
	@%p6 bra 	$L__BB0_4;
$L__BB0_5:
	setp.eq.s32 	%p7, %r4, 0;
	@%p7 bra 	$L__BB0_13;
	and.b32  	%r13, %r18, 3;
	setp.lt.u32 	%p8, %r4, 4;
	@%p8 bra 	$L__BB0_8;
	add.s32 	%r28, %r39, %r3;
	mul.wide.u32 	%rd21, %r28, 4;
	add.s64 	%rd22, %rd2, %rd21;
	ld.global.f32 	%f41, [%rd22];
	mad.lo.s32 	%r29, %r39, %r19, %r2;
	mul.wide.s32 	%rd23, %r29, 4;
	add.s64 	%rd24, %rd1, %rd23;
	ld.global.f32 	%f42, [%rd24];
	fma.rn.f32 	%f43, %f41, %f42, %f67;
	cvt.u64.u32 	%rd25, %r3;
	cvt.u64.u32 	%rd26, %r39;
	add.s64 	%rd27, %rd26, %rd25;
	shl.b64 	%rd28, %rd27, 2;
	add.s64 	%rd29, %rd2, %rd28;
	ld.global.f32 	%f44, [%rd29+4];
	mul.wide.s32 	%rd30, %r19, 4;
	add.s64 	%rd31, %rd24, %rd30;
	ld.global.f32 	%f45, [%rd31];
	fma.rn.f32 	%f46, %f44, %f45, %f43;
	ld.global.f32 	%f47, [%rd29+8];
	add.s64 	%rd32, %rd31, %rd30;
	ld.global.f32 	%f48, [%rd32];
	fma.rn.f32 	%f49, %f47, %f48, %f46;
	ld.global.f32 	%f50, [%rd29+12];
	add.s64 	%rd33, %rd32, %rd30;
	ld.global.f32 	%f51, [%rd33];
	fma.rn.f32 	%f67, %f50, %f51, %f49;
	add.s32 	%r39, %r39, 4;
$L__BB0_8:
	setp.eq.s32 	%p9, %r13, 0;
	@%p9 bra 	$L__BB0_13;
	setp.eq.s32 	%p10, %r13, 1;
	@%p10 bra 	$L__BB0_11;
	add.s32 	%r30, %r39, %r3;
	mul.wide.u32 	%rd34, %r30, 4;
	add.s64 	%rd35, %rd2, %rd34;
	ld.global.f32 	%f53, [%rd35];
	mad.lo.s32 	%r31, %r39, %r19, %r2;
	mul.wide.s32 	%rd36, %r31, 4;
	add.s64 	%rd37, %rd1, %rd36;
	ld.global.f32 	%f54, [%rd37];
	fma.rn.f32 	%f55, %f53, %f54, %f67;
	cvt.u64.u32 	%rd38, %r3;
	cvt.u64.u32 	%rd39, %r39;
	add.s64 	%rd40, %rd39, %rd38;
	shl.b64 	%rd41, %rd40, 2;
	add.s64 	%rd42, %rd2, %rd41;
	ld.global.f32 	%f56, [%rd42+4];
	mul.wide.s32 	%rd43, %r19, 4;
	add.s64 	%rd44, %rd37, %rd43;
	ld.global.f32 	%f57, [%rd44];
	fma.rn.f32 	%f67, %f56, %f57, %f55;
	add.s32 	%r39, %r39, 2;
$L__BB0_11:
	and.b32  	%r32, %r18, 1;
	setp.eq.b32 	%p11, %r32, 1;
	not.pred 	%p12, %p11;
	@%p12 bra 	$L__BB0_13;
	add.s32 	%r33, %r39, %r3;
	mul.wide.u32 	%rd45, %r33, 4;
	add.s64 	%rd46, %rd2, %rd45;
	ld.global.f32 	%f58, [%rd46];
	mad.lo.s32 	%r34, %r39, %r19, %r2;
	mul.wide.s32 	%rd47, %r34, 4;
	add.s64 	%rd48, %rd1, %rd47;
	ld.global.f32 	%f59, [%rd48];
	fma.rn.f32 	%f67, %f58, %f59, %f67;
$L__BB0_13:
	mad.lo.s32 	%r35, %r19, %r1, %r2;
	cvta.to.global.u64 	%rd49, %rd6;
	mul.wide.s32 	%rd50, %r35, 4;
	add.s64 	%rd51, %rd49, %rd50;
	st.global.f32 	[%rd51], %f67;
$L__BB0_14:
	ret;

}
	// .globl	_Z16MatMul2D_PitchedPfmS_mS_miii
.visible .entry _Z16MatMul2D_PitchedPfmS_mS_miii(
	.param .u64 .ptr .align 1 _Z16MatMul2D_PitchedPfmS_mS_miii_param_0,
	.param .u64 _Z16MatMul2D_PitchedPfmS_mS_miii_param_1,
	.param .u64 .ptr .align 1 _Z16MatMul2D_PitchedPfmS_mS_miii_param_2,
	.param .u64 _Z16MatMul2D_PitchedPfmS_mS_miii_param_3,
	.param .u64 .ptr .align 1 _Z16MatMul2D_PitchedPfmS_mS_miii_param_4,
	.param .u64 _Z16MatMul2D_PitchedPfmS_mS_miii_param_5,
	.param .u32 _Z16MatMul2D_PitchedPfmS_mS_miii_param_6,
	.param .u32 _Z16MatMul2D_PitchedPfmS_mS_miii_param_7,
	.param .u32 _Z16MatMul2D_PitchedPfmS_mS_miii_param_8
)
{
	.reg .pred 	%p<13>;
	.reg .b32 	%r<33>;
	.reg .b32 	%f<112>;
	.reg .b64 	%rd<74>;

	ld.param.u64 	%rd19, [_Z16MatMul2D_PitchedPfmS_mS_miii_param_0];
	ld.param.u64 	%rd20, [_Z16MatMul2D_PitchedPfmS_mS_miii_param_1];
	ld.param.u64 	%rd24, [_Z16MatMul2D_PitchedPfmS_mS_miii_param_2];
	ld.param.u64 	%rd21, [_Z16MatMul2D_PitchedPfmS_mS_miii_param_3];
	ld.param.u64 	%rd23, [_Z16MatMul2D_PitchedPfmS_mS_miii_param_5];
	ld.param.u32 	%r19, [_Z16MatMul2D_PitchedPfmS_mS_miii_param_6];
	ld.param.u32 	%r18, [_Z16MatMul2D_PitchedPfmS_mS_miii_param_7];
	ld.param.u32 	%r20, [_Z16MatMul2D_PitchedPfmS_mS_miii_param_8];
	cvta.to.global.u64 	%rd1, %rd24;
	mov.u32 	%r21, %ctaid.y;
	mov.u32 	%r22, %ntid.y;
	mov.u32 	%r23, %tid.y;
	mad.lo.s32 	%r1, %r21, %r22, %r23;
	mov.u32 	%r24, %ctaid.x;
	mov.u32 	%r25, %ntid.x;
	mov.u32 	%r26, %tid.x;
	mad.lo.s32 	%r2, %r24, %r25, %r26;
	setp.ge.s32 	%p1, %r1, %r19;
	setp.ge.s32 	%p2, %r2, %r20;
	or.pred  	%p3, %p1, %p2;
	@%p3 bra 	$L__BB1_15;
	cvta.to.global.u64 	%rd2, %rd19;
	cvt.u64.u32 	%rd3, %r1;
	mul.lo.s64 	%rd4, %rd20, %rd3;
	setp.lt.s32 	%p4, %r18, 1;
	mov.f32 	%f111, 0f00000000;
	@%p4 bra 	$L__BB1_14;
	mul.wide.s32 	%rd25, %r2, 4;
	add.s64 	%rd5, %rd1, %rd25;
	and.b32  	%r3, %r18, 15;
	setp.lt.u32 	%p5, %r18, 16;
	mov.f32 	%f111, 0f00000000;
	mov.b32 	%r30, 0;
	@%p5 bra 	$L__BB1_5;
	and.b32  	%r30, %r18, 2147483632;
	neg.s32 	%r28, %r30;
	shl.b64 	%rd6, %rd21, 4;
	add.s64 	%rd26, %rd4, %rd2;
	add.s64 	%rd70, %rd26, 32;
	mov.f32 	%f111, 0f00000000;
	mov.u64 	%rd71, %rd5;
$L__BB1_4:
	.pragma "nounroll";
	ld.global.f32 	%f18, [%rd70+-32];
	ld.global.f32 	%f19, [%rd71];
	fma.rn.f32 	%f20, %f18, %f19, %f111;
	ld.global.f32 	%f21, [%rd70+-28];
	add.s64 	%rd27, %rd71, %rd21;
	ld.global.f32 	%f22, [%rd27];
	fma.rn.f32 	%f23, %f21, %f22, %f20;
	ld.global.f32 	%f24, [%rd70+-24];
	add.s64 	%rd28, %rd27, %rd21;
	ld.global.f32 	%f25, [%rd28];
	fma.rn.f32 	%f26, %f24, %f25, %f23;
	ld.global.f32 	%f27, [%rd70+-20];
	add.s64 	%rd29, %rd28, %rd21;
	ld.global.f32 	%f28, [%rd29];
	fma.rn.f32 	%f29, %f27, %f28, %f26;
	ld.global.f32 	%f30, [%rd70+-16];
	add.s64 	%rd30, %rd29, %rd21;
	ld.global.f32 	%f31, [%rd30];
	fma.rn.f32 	%f32, %f30, %f31, %f29;
	ld.global.f32 	%f33, [%rd70+-12];
	add.s64 	%rd31, %rd30, %rd21;
	ld.global.f32 	%f34, [%rd31];
	fma.rn.f32 	%f35, %f33, %f34, %f32;
	ld.global.f32 	%f36, [%rd70+-8];
	add.s64 	%rd32, %rd31, %rd21;
	ld.global.f32 	%f37, [%rd32];
	fma.rn.f32 	%f38, %f36, %f37, %f35;
	ld.global.f32 	%f39, [%rd70+-4];
	add.s64 	%rd33, %rd32, %rd21;
	ld.global.f32 	%f40, [%rd33];
	fma.rn.f32 	%f41, %f39, %f40, %f38;
	ld.global.f32 	%f42, [%rd70];
	add.s64 	%rd34, %rd33, %rd21;
	ld.global.f32 	%f43, [%rd34];
	fma.rn.f32 	%f44, %f42, %f43, %f41;
	ld.global.f32 	%f45, [%rd70+4];
	add.s64 	%rd35, %rd34, %rd21;
	ld.global.f32 	%f46, [%rd35];
	fma.rn.f32 	%f47, %f45, %f46, %f44;
	ld.global.f32 	%f48, [%rd70+8];
	add.s64 	%rd36, %rd35, %rd21;
	ld.global.f32 	%f49, [%rd36];
	fma.rn.f32 	%f50, %f48, %f49, %f47;
	ld.global.f32 	%f51, [%rd70+12];
	add.s64 	%rd37, %rd36, %rd21;
	ld.global.f32 	%f52, [%rd37];
	fma.rn.f32 	%f53, %f51, %f52, %f50;
	ld.global.f32 	%f54, [%rd70+16];
	add.s64 	%rd38, %rd37, %rd21;
	ld.global.f32 	%f55, [%rd38];
	fma.rn.f32 	%f56, %f54, %f55, %f53;
	ld.global.f32 	%f57, [%rd70+20];
	add.s64 	%rd39, %rd38, %rd21;
	ld.global.f32 	%f58, [%rd39];
	fma.rn.f32 	%f59, %f57, %f58, %f56;
	ld.global.f32 	%f60, [%rd70+24];
	add.s64 	%rd40, %rd39, %rd21;
	ld.global.f32 	%f61, [%rd40];
	fma.rn.f32 	%f62, %f60, %f61, %f59;
	ld.global.f32 	%f63, [%rd70+28];
	add.s64 	%rd41, %rd40, %rd21;
	ld.global.f32 	%f64, [%rd41];
	fma.rn.f32 	%f111, %f63, %f64, %f62;
	add.s32 	%r28, %r28, 16;
	add.s64 	%rd71, %rd71, %rd6;
	add.s64 	%rd70, %rd70, 64;
	setp.ne.s32 	%p6, %r28, 0;
	@%p6 bra 	$L__BB1_4;
$L__BB1_5:
	setp.eq.s32 	%p7, %r3, 0;
	@%p7 bra 	$L__BB1_14;
	add.s64 	%rd12, %rd2, %rd4;
	and.b32  	%r9, %r18, 7;
	setp.lt.u32 	%p8, %r3, 8;
	@%p8 bra 	$L__BB1_8;
	cvt.u64.u32 	%rd42, %r30;
	mul.wide.u32 	%rd43, %r30, 4;
	add.s64 	%rd44, %rd12, %rd43;
	ld.global.f32 	%f66, [%rd44];
	mad.lo.s64 	%rd45, %rd21, %rd42, %rd5;
	ld.global.f32 	%f67, [%rd45];
	fma.rn.f32 	%f68, %f66, %f67, %f111;
	ld.global.f32 	%f69, [%rd44+4];
	add.s64 	%rd46, %rd45, %rd21;
	ld.global.f32 	%f70, [%rd46];
	fma.rn.f32 	%f71, %f69, %f70, %f68;
	ld.global.f32 	%f72, [%rd44+8];
	add.s64 	%rd47, %rd46, %rd21;
	ld.global.f32 	%f73, [%rd47];
	fma.rn.f32 	%f74, %f72, %f73, %f71;
	ld.global.f32 	%f75, [%rd44+12];
	add.s64 	%rd48, %rd47, %rd21;
	ld.global.f32 	%f76, [%rd48];
	fma.rn.f32 	%f77, %f75, %f76, %f74;
	ld.global.f32 	%f78, [%rd44+16];
	add.s64 	%rd49, %rd48, %rd21;
	ld.global.f32 	%f79, [%rd49];
	fma.rn.f32 	%f80, %f78, %f79, %f77;
	ld.global.f32 	%f81, [%rd44+20];
	add.s64 	%rd50, %rd49, %rd21;
	ld.global.f32 	%f82, [%rd50];
	fma.rn.f32 	%f83, %f81, %f82, %f80;
	ld.global.f32 	%f84, [%rd44+24];
	add.s64 	%rd51, %rd50, %rd21;
	ld.global.f32 	%f85, [%rd51];
	fma.rn.f32 	%f86, %f84, %f85, %f83;
	ld.global.f32 	%f87, [%rd44+28];
	add.s64 	%rd52, %rd51, %rd21;
	ld.global.f32 	%f88, [%rd52];
	fma.rn.f32 	%f111, %f87, %f88, %f86;
	add.s32 	%r30, %r30, 8;
$L__BB1_8:
	setp.eq.s32 	%p9, %r9, 0;
	@%p9 bra 	$L__BB1_14;
	and.b32  	%r12, %r18, 3;
	setp.lt.u32 	%p10, %r9, 4;
	@%p10 bra 	$L__BB1_11;
	cvt.u64.u32 	%rd53, %r30;
	mul.wide.u32 	%rd54, %r30, 4;
	add.s64 	%rd55, %rd12, %rd54;
	ld.global.f32 	%f90, [%rd55];
	mad.lo.s64 	%rd56, %rd21, %rd53, %rd5;
	ld.global.f32 	%f91, [%rd56];
	fma.rn.f32 	%f92, %f90, %f91, %f111;
	ld.global.f32 	%f93, [%rd55+4];
	add.s64 	%rd57, %rd56, %rd21;
	ld.global.f32 	%f94, [%rd57];
	fma.rn.f32 	%f95, %f93, %f94, %f92;
	ld.global.f32 	%f96, [%rd55+8];
	add.s64 	%rd58, %rd57, %rd21;
	ld.global.f32 	%f97, [%rd58];
	fma.rn.f32 	%f98, %f96, %f97, %f95;
	ld.global.f32 	%f99, [%rd55+12];
	add.s64 	%rd59, %rd58, %rd21;
	ld.global.f32 	%f100, [%rd59];
	fma.rn.f32 	%f111, %f99, %f100, %f98;
	add.s32 	%r30, %r30, 4;
$L__BB1_11:
	setp.eq.s32 	%p11, %r12, 0;
	@%p11 bra 	$L__BB1_14;
	cvt.u64.u32 	%rd60, %r30;
	mul.wide.u32 	%rd61, %r30, 4;
	add.s64 	%rd62, %rd4, %rd61;
	add.s64 	%rd73, %rd2, %rd62;
	mul.wide.s32 	%rd63, %r2, 4;
	mad.lo.s64 	%rd64, %rd21, %rd60, %rd63;
	add.s64 	%rd72, %rd1, %rd64;
	neg.s32 	%r32, %r12;
$L__BB1_13:
	.pragma "nounroll";
	ld.global.f32 	%f101, [%rd73];
	ld.global.f32 	%f102, [%rd72];
	fma.rn.f32 	%f111, %f101, %f102, %f111;
	add.s64 	%rd73, %rd73, 4;
	add.s64 	%rd72, %rd72, %rd21;
	add.s32 	%r32, %r32, 1;
	setp.ne.s32 	%p12, %r32, 0;
	@%p12 bra 	$L__BB1_13;
$L__BB1_14:
	ld.param.u64 	%rd69, [_Z16MatMul2D_PitchedPfmS_mS_miii_param_4];
	cvta.to.global.u64 	%rd65, %rd69;
	mad.lo.s64 	%rd66, %rd23, %rd3, %rd65;
	mul.wide.s32 	%rd67, %r2, 4;
	add.s64 	%rd68, %rd66, %rd67;
	st.global.f32 	[%rd68], %f111;
$L__BB1_15:
	ret;

}


// ===== COMPILED SASS (sm_100) =====

	.target	sm_100

	.elftype	@"ET_EXEC"


//--------------------- .note.nv.tkinfo           --------------------------
	.section	.note.nv.tkinfo,"",@"SHT_NOTE"
	.sectionflags	@"SHF_NOTE_NV_TKINFO"
	.tkinfo
        /*0018*/ 	.word	0x00000002
        /*0030*/ 	.string	""
        /*0030*/ 	.string	"ptxas"
        /*0030*/ 	.string	"Cuda compilation tools, release 13.0, V13.0.88"
        /*0030*/ 	.string	"Build cuda_13.0.r13.0/compiler.36424714_0"
        /*0030*/ 	.string	"-arch sm_100 -m 64 "



//--------------------- .note.nv.cuinfo           --------------------------
	.section	.note.nv.cuinfo,"",@"SHT_NOTE"
	.sectionflags	@"SHF_NOTE_NV_CUINFO"
        /*0018*/ 	.short	0x0002
        /*001a*/ 	.short	0x0064
        /*001c*/ 	.short	0x0082
	.zero		2


//--------------------- .nv.info                  --------------------------
	.section	.nv.info,"",@"SHT_CUDA_INFO"
	.align	4


	//----- nvinfo : EIATTR_REGCOUNT
	.align		4
        /*0000*/ 	.byte	0x04, 0x2f
        /*0002*/ 	.short	(.L_1 - .L_0)
	.align		4
.L_0:
        /*0004*/ 	.word	index@(_Z8MatMul2DPfS_S_iii)
        /*0008*/ 	.word	0x00000020


	//----- nvinfo : EIATTR_FRAME_SIZE
	.align		4
.L_1:
        /*000c*/ 	.byte	0x04, 0x11
        /*000e*/ 	.short	(.L_3 - .L_2)
	.align		4
.L_2:
        /*0010*/ 	.word	index@(_Z8MatMul2DPfS_S_iii)
        /*0014*/ 	.word	0x00000000


	//----- nvinfo : EIATTR_REGCOUNT
	.align		4
.L_3:
        /*0018*/ 	.byte	0x04, 0x2f
        /*001a*/ 	.short	(.L_5 - .L_4)
	.align		4
.L_4:
        /*001c*/ 	.word	index@(_Z16MatMul2D_PitchedPfmS_mS_miii)
        /*0020*/ 	.word	0x00000020


	//----- nvinfo : EIATTR_FRAME_SIZE
	.align		4
.L_5:
        /*0024*/ 	.byte	0x04, 0x11
        /*0026*/ 	.short	(.L_7 - .L_6)
	.align		4
.L_6:
        /*0028*/ 	.word	index@(_Z16MatMul2D_PitchedPfmS_mS_miii)
        /*002c*/ 	.word	0x00000000


	//----- nvinfo : EIATTR_MIN_STACK_SIZE
	.align		4
.L_7:
        /*0030*/ 	.byte	0x04, 0x12
        /*0032*/ 	.short	(.L_9 - .L_8)
	.align		4
.L_8:
        /*0034*/ 	.word	index@(_Z16MatMul2D_PitchedPfmS_mS_miii)
        /*0038*/ 	.word	0x00000000


	//----- nvinfo : EIATTR_MIN_STACK_SIZE
	.align		4
.L_9:
        /*003c*/ 	.byte	0x04, 0x12
        /*003e*/ 	.short	(.L_11 - .L_10)
	.align		4
.L_10:
        /*0040*/ 	.word	index@(_Z8MatMul2DPfS_S_iii)
        /*0044*/ 	.word	0x00000000
.L_11:


//--------------------- .nv.compat                --------------------------
	.section	.nv.compat,"",@"SHT_CUDA_COMPAT_INFO"
	.align	4
        /*0000*/ 	.byte	0x02, 0x09, 0x00, 0x00, 0x02, 0x02, 0x01, 0x00, 0x02, 0x05, 0x05, 0x00, 0x03, 0x07, 0x01, 0x01
        /*0010*/ 	.byte	0x02, 0x03, 0x00, 0x00, 0x02, 0x06, 0x01, 0x00, 0x04, 0x0b, 0x08, 0x00, 0x09, 0x00, 0x00, 0x00
        /*0020*/ 	.byte	0x00, 0x00, 0x00, 0x00


//--------------------- .nv.info._Z16MatMul2D_PitchedPfmS_mS_miii --------------------------
	.section	.nv.info._Z16MatMul2D_PitchedPfmS_mS_miii,"",@"SHT_CUDA_INFO"
	.sectionflags	@""
	.align	4


	//----- nvinfo : EIATTR_CUDA_API_VERSION
	.align		4
        /*0000*/ 	.byte	0x04, 0x37
        /*0002*/ 	.short	(.L_13 - .L_12)
.L_12:
        /*0004*/ 	.word	0x00000082


	//----- nvinfo : EIATTR_KPARAM_INFO
	.align		4
.L_13:
        /*0008*/ 	.byte	0x04, 0x17
        /*000a*/ 	.short	(.L_15 - .L_14)
.L_14:
        /*000c*/ 	.word	0x00000000
        /*0010*/ 	.short	0x0008
        /*0012*/ 	.short	0x0038
        /*0014*/ 	.byte	0x00, 0xf0, 0x11, 0x00


	//----- nvinfo : EIATTR_KPARAM_INFO
	.align		4
.L_15:
        /*0018*/ 	.byte	0x04, 0x17
        /*001a*/ 	.short	(.L_17 - .L_16)
.L_16:
        /*001c*/ 	.word	0x00000000
        /*0020*/ 	.short	0x0007
        /*0022*/ 	.short	0x0034
        /*0024*/ 	.byte	0x00, 0xf0, 0x11, 0x00


	//----- nvinfo : EIATTR_KPARAM_INFO
	.align		4
.L_17:
        /*0028*/ 	.byte	0x04, 0x17
        /*002a*/ 	.short	(.L_19 - .L_18)
.L_18:
        /*002c*/ 	.word	0x00000000
        /*0030*/ 	.short	0x0006
        /*0032*/ 	.short	0x0030
        /*0034*/ 	.byte	0x00, 0xf0, 0x11, 0x00


	//----- nvinfo : EIATTR_KPARAM_INFO
	.align		4
.L_19:
        /*0038*/ 	.byte	0x04, 0x17
        /*003a*/ 	.short	(.L_21 - .L_20)
.L_20:
        /*003c*/ 	.word	0x00000000
        /*0040*/ 	.short	0x0005
        /*0042*/ 	.short	0x0028
        /*0044*/ 	.byte	0x00, 0xf0, 0x21, 0x00


	//----- nvinfo : EIATTR_KPARAM_INFO
	.align		4
.L_21:
        /*0048*/ 	.byte	0x04, 0x17
        /*004a*/ 	.short	(.L_23 - .L_22)
.L_22:
        /*004c*/ 	.word	0x00000000
        /*0050*/ 	.short	0x0004
        /*0052*/ 	.short	0x0020
        /*0054*/ 	.byte	0x00, 0xf5, 0x21, 0x00


	//----- nvinfo : EIATTR_KPARAM_INFO
	.align		4
.L_23:
        /*0058*/ 	.byte	0x04, 0x17
        /*005a*/ 	.short	(.L_25 - .L_24)
.L_24:
        /*005c*/ 	.word	0x00000000
        /*0060*/ 	.short	0x0003
        /*0062*/ 	.short	0x0018
        /*0064*/ 	.byte	0x00, 0xf0, 0x21, 0x00


	//----- nvinfo : EIATTR_KPARAM_INFO
	.align		4
.L_25:
        /*0068*/ 	.byte	0x04, 0x17
        /*006a*/ 	.short	(.L_27 - .L_26)
.L_26:
        /*006c*/ 	.word	0x00000000
        /*0070*/ 	.short	0x0002
        /*0072*/ 	.short	0x0010
        /*0074*/ 	.byte	0x00, 0xf5, 0x21, 0x00


	//----- nvinfo : EIATTR_KPARAM_INFO
	.align		4
.L_27:
        /*0078*/ 	.byte	0x04, 0x17
        /*007a*/ 	.short	(.L_29 - .L_28)
.L_28:
        /*007c*/ 	.word	0x00000000
        /*0080*/ 	.short	0x0001
        /*0082*/ 	.short	0x0008
        /*0084*/ 	.byte	0x00, 0xf0, 0x21, 0x00


	//----- nvinfo : EIATTR_KPARAM_INFO
	.align		4
.L_29:
        /*0088*/ 	.byte	0x04, 0x17
        /*008a*/ 	.short	(.L_31 - .L_30)
.L_30:
        /*008c*/ 	.word	0x00000000
        /*0090*/ 	.short	0x0000
        /*0092*/ 	.short	0x0000
        /*0094*/ 	.byte	0x00, 0xf5, 0x21, 0x00


	//----- nvinfo : EIATTR_SPARSE_MMA_MASK
	.align		4
.L_31:
        /*0098*/ 	.byte	0x03, 0x50
        /*009a*/ 	.short	0x0000


	//----- nvinfo : EIATTR_MAXREG_COUNT
	.align		4
        /*009c*/ 	.byte	0x03, 0x1b
        /*009e*/ 	.short	0x00ff


	//----- nvinfo : EIATTR_MERCURY_ISA_VERSION
	.align		4
        /*00a0*/ 	.byte	0x03, 0x5f
        /*00a2*/ 	.short	0x0101


	//----- nvinfo : EIATTR_VRC_CTA_INIT_COUNT
	.align		4
        /*00a4*/ 	.byte	0x02, 0x4a
	.zero		1
	.zero		1


	//----- nvinfo : EIATTR_EXIT_INSTR_OFFSETS
	.align		4
        /*00a8*/ 	.byte	0x04, 0x1c
        /*00aa*/ 	.short	(.L_33 - .L_32)


	//   ....[0]....
.L_32:
        /*00ac*/ 	.word	0x000000d0


	//   ....[1]....
        /*00b0*/ 	.word	0x00000ed0


	//----- nvinfo : EIATTR_CBANK_PARAM_SIZE
	.align		4
.L_33:
        /*00b4*/ 	.byte	0x03, 0x19
        /*00b6*/ 	.short	0x003c


	//----- nvinfo : EIATTR_PARAM_CBANK
	.align		4
        /*00b8*/ 	.byte	0x04, 0x0a
        /*00ba*/ 	.short	(.L_35 - .L_34)
	.align		4
.L_34:
        /*00bc*/ 	.word	index@(.nv.constant0._Z16MatMul2D_PitchedPfmS_mS_miii)
        /*00c0*/ 	.short	0x0380
        /*00c2*/ 	.short	0x003c


	//----- nvinfo : EIATTR_SW_WAR
	.align		4
.L_35:
        /*00c4*/ 	.byte	0x04, 0x36
        /*00c6*/ 	.short	(.L_37 - .L_36)
.L_36:
        /*00c8*/ 	.word	0x00000008
.L_37:


//--------------------- .nv.info._Z8MatMul2DPfS_S_iii --------------------------
	.section	.nv.info._Z8MatMul2DPfS_S_iii,"",@"SHT_CUDA_INFO"
	.sectionflags	@""
	.align	4


	//----- nvinfo : EIATTR_CUDA_API_VERSION
	.align		4
        /*0000*/ 	.byte	0x04, 0x37
        /*0002*/ 	.short	(.L_39 - .L_38)
.L_38:
        /*0004*/ 	.word	0x00000082


	//----- nvinfo : EIATTR_KPARAM_INFO
	.align		4
.L_39:
        /*0008*/ 	.byte	0x04, 0x17
        /*000a*/ 	.short	(.L_41 - .L_40)
.L_40:
        /*000c*/ 	.word	0x00000000
        /*0010*/ 	.short	0x0005
        /*0012*/ 	.short	0x0020
        /*0014*/ 	.byte	0x00, 0xf0, 0x11, 0x00


	//----- nvinfo : EIATTR_KPARAM_INFO
	.align		4
.L_41:
        /*0018*/ 	.byte	0x04, 0x17
        /*001a*/ 	.short	(.L_43 - .L_42)
.L_42:
        /*001c*/ 	.word	0x00000000
        /*0020*/ 	.short	0x0004
        /*0022*/ 	.short	0x001c
        /*0024*/ 	.byte	0x00, 0xf0, 0x11, 0x00


	//----- nvinfo : EIATTR_KPARAM_INFO
	.align		4
.L_43:
        /*0028*/ 	.byte	0x04, 0x17
        /*002a*/ 	.short	(.L_45 - .L_44)
.L_44:
        /*002c*/ 	.word	0x00000000
        /*0030*/ 	.short	0x0003
        /*0032*/ 	.short	0x0018
        /*0034*/ 	.byte	0x00, 0xf0, 0x11, 0x00


	//----- nvinfo : EIATTR_KPARAM_INFO
	.align		4
.L_45:
        /*0038*/ 	.byte	0x04, 0x17
        /*003a*/ 	.short	(.L_47 - .L_46)
.L_46:
        /*003c*/ 	.word	0x00000000
        /*0040*/ 	.short	0x0002
        /*0042*/ 	.short	0x0010
        /*0044*/ 	.byte	0x00, 0xf5, 0x21, 0x00


	//----- nvinfo : EIATTR_KPARAM_INFO
	.align		4
.L_47:
        /*0048*/ 	.byte	0x04, 0x17
        /*004a*/ 	.short	(.L_49 - .L_48)
.L_48:
        /*004c*/ 	.word	0x00000000
        /*0050*/ 	.short	0x0001
        /*0052*/ 	.short	0x0008
        /*0054*/ 	.byte	0x00, 0xf5, 0x21, 0x00


	//----- nvinfo : EIATTR_KPARAM_INFO
	.align		4
.L_49:
        /*0058*/ 	.byte	0x04, 0x17
        /*005a*/ 	.short	(.L_51 - .L_50)
.L_50:
        /*005c*/ 	.word	0x00000000
        /*0060*/ 	.short	0x0000
        /*0062*/ 	.short	0x0000
        /*0064*/ 	.byte	0x00, 0xf5, 0x21, 0x00


	//----- nvinfo : EIATTR_SPARSE_MMA_MASK
	.align		4
.L_51:
        /*0068*/ 	.byte	0x03, 0x50
        /*006a*/ 	.short	0x0000


	//----- nvinfo : EIATTR_MAXREG_COUNT
	.align		4
        /*006c*/ 	.byte	0x03, 0x1b
        /*006e*/ 	.short	0x00ff


	//----- nvinfo : EIATTR_MERCURY_ISA_VERSION
	.align		4
        /*0070*/ 	.byte	0x03, 0x5f
        /*0072*/ 	.short	0x0101


	//----- nvinfo : EIATTR_VRC_CTA_INIT_COUNT
	.align		4
        /*0074*/ 	.byte	0x02, 0x4a
	.zero		1
	.zero		1


	//----- nvinfo : EIATTR_EXIT_INSTR_OFFSETS
	.align		4
        /*0078*/ 	.byte	0x04, 0x1c
        /*007a*/ 	.short	(.L_53 - .L_52)


	//   ....[0]....
.L_52:
        /*007c*/ 	.word	0x000000d0


	//   ....[1]....
        /*0080*/ 	.word	0x000008f0


	//----- nvinfo : EIATTR_CBANK_PARAM_SIZE
	.align		4
.L_53:
        /*0084*/ 	.byte	0x03, 0x19
        /*0086*/ 	.short	0x0024


	//----- nvinfo : EIATTR_PARAM_CBANK
	.align		4
        /*0088*/ 	.byte	0x04, 0x0a
        /*008a*/ 	.short	(.L_55 - .L_54)
	.align		4
.L_54:
        /*008c*/ 	.word	index@(.nv.constant0._Z8MatMul2DPfS_S_iii)
        /*0090*/ 	.short	0x0380
        /*0092*/ 	.short	0x0024


	//----- nvinfo : EIATTR_SW_WAR
	.align		4
.L_55:
        /*0094*/ 	.byte	0x04, 0x36
        /*0096*/ 	.short	(.L_57 - .L_56)
.L_56:
        /*0098*/ 	.word	0x00000008
.L_57:


//--------------------- .nv.callgraph             --------------------------
	.section	.nv.callgraph,"",@"SHT_CUDA_CALLGRAPH"
	.align	4
	.sectionentsize	8
	.align		4
        /*0000*/ 	.word	0x00000000
	.align		4
        /*0004*/ 	.word	0xffffffff
	.align		4
        /*0008*/ 	.word	0x00000000
	.align		4
        /*000c*/ 	.word	0xfffffffe
	.align		4
        /*0010*/ 	.word	0x00000000
	.align		4
        /*0014*/ 	.word	0xfffffffd
	.align		4
        /*0018*/ 	.word	0x00000000
	.align		4
        /*001c*/ 	.word	0xfffffffc


//--------------------- .text._Z16MatMul2D_PitchedPfmS_mS_miii --------------------------
	.section	.text._Z16MatMul2D_PitchedPfmS_mS_miii,"ax",@progbits
	.align	128
        .global         _Z16MatMul2D_PitchedPfmS_mS_miii
        .type           _Z16MatMul2D_PitchedPfmS_mS_miii,@function
        .size           _Z16MatMul2D_PitchedPfmS_mS_miii,(.L_x_12 - _Z16MatMul2D_PitchedPfmS_mS_miii)
        .other          _Z16MatMul2D_PitchedPfmS_mS_miii,@"STO_CUDA_ENTRY STV_DEFAULT"
_Z16MatMul2D_PitchedPfmS_mS_miii:
.text._Z16MatMul2D_PitchedPfmS_mS_miii:
[----:B------:R-:W-:Y:S01]  /*0000*/  LDC R1, c[0x0][0x37c] ;  /* 0x0000df00ff017b82 */ /* 0x000fe20000000800 */
[----:B------:R-:W0:Y:S07]  /*0010*/  S2R R5, SR_TID.X ;  /* 0x0000000000057919 */ /* 0x000e2e0000002100 */
[----:B------:R-:W1:Y:S01]  /*0020*/  LDC R2, c[0x0][0x364] ;  /* 0x0000d900ff027b82 */ /* 0x000e620000000800 */
[----:B------:R-:W2:Y:S01]  /*0030*/  LDCU UR6, c[0x0][0x3b8] ;  /* 0x00007700ff0677ac */ /* 0x000ea20008000800 */
[----:B------:R-:W1:Y:S01]  /*0040*/  S2R R3, SR_TID.Y ;  /* 0x0000000000037919 */ /* 0x000e620000002200 */
[----:B------:R-:W3:Y:S05]  /*0050*/  LDCU UR7, c[0x0][0x3b0] ;  /* 0x00007600ff0777ac */ /* 0x000eea0008000800 */
[----:B------:R-:W0:Y:S08]  /*0060*/  S2UR UR5, SR_CTAID.X ;  /* 0x00000000000579c3 */ /* 0x000e300000002500 */
[----:B------:R-:W0:Y:S08]  /*0070*/  LDC R0, c[0x0][0x360] ;  /* 0x0000d800ff007b82 */ /* 0x000e300000000800 */
[----:B------:R-:W1:Y:S01]  /*0080*/  S2UR UR4, SR_CTAID.Y ;  /* 0x00000000000479c3 */ /* 0x000e620000002600 */
[----:B0-----:R-:W-:-:S05]  /*0090*/  IMAD R0, R0, UR5, R5 ;  /* 0x0000000500007c24 */ /* 0x001fca000f8e0205 */
[----:B--2---:R-:W-:Y:S01]  /*00a0*/  ISETP.GE.AND P0, PT, R0, UR6, PT ;  /* 0x0000000600007c0c */ /* 0x004fe2000bf06270 */
[----:B-1----:R-:W-:-:S05]  /*00b0*/  IMAD R2, R2, UR4, R3 ;  /* 0x0000000402027c24 */ /* 0x002fca000f8e0203 */
[----:B---3--:R-:W-:-:S13]  /*00c0*/  ISETP.GE.OR P0, PT, R2, UR7, P0 ;  /* 0x0000000702007c0c */ /* 0x008fda0008706670 */
[----:B------:R-:W-:Y:S05]  /*00d0*/  @P0 EXIT ;  /* 0x000000000000094d */ /* 0x000fea0003800000 */
[----:B------:R-:W0:Y:S01]  /*00e0*/  LDCU UR4, c[0x0][0x3b4] ;  /* 0x00007680ff0477ac */ /* 0x000e220008000800 */
[----:B------:R-:W-:Y:S01]  /*00f0*/  IMAD.MOV.U32 R5, RZ, RZ, RZ ;  /* 0x000000ffff057224 */ /* 0x000fe200078e00ff */
[----:B------:R-:W1:Y:S01]  /*0100*/  LDCU.64 UR8, c[0x0][0x358] ;  /* 0x00006b00ff0877ac */ /* 0x000e620008000a00 */
[----:B0-----:R-:W-:-:S09]  /*0110*/  UISETP.GE.AND UP0, UPT, UR4, 0x1, UPT ;  /* 0x000000010400788c */ /* 0x001fd2000bf06270 */
[----:B-1----:R-:W-:Y:S05]  /*0120*/  BRA.U !UP0, `(.L_x_0) ;  /* 0x0000000d08507547 */ /* 0x002fea000b800000 */
[----:B------:R-:W0:Y:S01]  /*0130*/  LDC.64 R14, c[0x0][0x390] ;  /* 0x0000e400ff0e7b82 */ /* 0x000e220000000a00 */
[----:B------:R-:W1:Y:S01]  /*0140*/  LDCU.64 UR6, c[0x0][0x388] ;  /* 0x00007100ff0677ac */ /* 0x000e620008000a00 */
[----:B------:R-:W-:Y:S01]  /*0150*/  CS2R R4, SRZ ;  /* 0x0000000000047805 */ /* 0x000fe2000001ff00 */
[----:B------:R-:W-:Y:S02]  /*0160*/  UISETP.GE.U32.AND UP1, UPT, UR4, 0x10, UPT ;  /* 0x000000100400788c */ /* 0x000fe4000bf26070 */
[----:B------:R-:W-:-:S04]  /*0170*/  ULOP3.LUT UR5, UR4, 0xf, URZ, 0xc0, !UPT ;  /* 0x0000000f04057892 */ /* 0x000fc8000f8ec0ff */
[----:B------:R-:W-:Y:S01]  /*0180*/  UISETP.NE.AND UP0, UPT, UR5, URZ, UPT ;  /* 0x000000ff0500728c */ /* 0x000fe2000bf05270 */
[----:B-1----:R-:W-:-:S04]  /*0190*/  IMAD.WIDE.U32 R10, R2, UR6, RZ ;  /* 0x00000006020a7c25 */ /* 0x002fc8000f8e00ff */
[----:B------:R-:W-:Y:S02]  /*01a0*/  IMAD R13, R2, UR7, R11 ;  /* 0x00000007020d7c24 */ /* 0x000fe4000f8e020b */
[----:B0-----:R-:W-:Y:S01]  /*01b0*/  IMAD.WIDE R14, R0, 0x4, R14 ;  /* 0x00000004000e7825 */ /* 0x001fe200078e020e */
[----:B------:R-:W-:Y:S06]  /*01c0*/  BRA.U !UP1, `(.L_x_1) ;  /* 0x0000000509907547 */ /* 0x000fec000b800000 */
[----:B------:R-:W0:Y:S01]  /*01d0*/  LDCU.64 UR10, c[0x0][0x380] ;  /* 0x00007000ff0a77ac */ /* 0x000e220008000a00 */
[----:B------:R-:W1:Y:S01]  /*01e0*/  LDC.64 R16, c[0x0][0x398] ;  /* 0x0000e600ff107b82 */ /* 0x000e620000000a00 */
[----:B------:R-:W-:Y:S01]  /*01f0*/  IMAD.MOV.U32 R5, RZ, RZ, RZ ;  /* 0x000000ffff057224 */ /* 0x000fe200078e00ff */
[----:B------:R-:W-:Y:S01]  /*0200*/  MOV R6, R14 ;  /* 0x0000000e00067202 */ /* 0x000fe20000000f00 */
[----:B------:R-:W-:Y:S01]  /*0210*/  ULOP3.LUT UR6, UR4, 0x7ffffff0, URZ, 0xc0, !UPT ;  /* 0x7ffffff004067892 */ /* 0x000fe2000f8ec0ff */
[----:B------:R-:W-:-:S03]  /*0220*/  IMAD.MOV.U32 R3, RZ, RZ, R15 ;  /* 0x000000ffff037224 */ /* 0x000fc600078e000f */
[----:B------:R-:W-:Y:S02]  /*0230*/  UIADD3 UR7, UPT, UPT, -UR6, URZ, URZ ;  /* 0x000000ff06077290 */ /* 0x000fe4000fffe1ff */
[----:B------:R-:W-:Y:S01]  /*0240*/  IMAD.U32 R4, RZ, RZ, UR6 ;  /* 0x00000006ff047e24 */ /* 0x000fe2000f8e00ff */
[----:B0-----:R-:W-:-:S04]  /*0250*/  IADD3 R7, P0, PT, R10, UR10, RZ ;  /* 0x0000000a0a077c10 */ /* 0x001fc8000ff1e0ff */
[----:B------:R-:W-:Y:S02]  /*0260*/  IADD3 R7, P1, PT, R7, 0x20, RZ ;  /* 0x0000002007077810 */ /* 0x000fe40007f3e0ff */
[----:B-1----:R-:W-:Y:S02]  /*0270*/  SHF.L.U64.HI R8, R16, 0x4, R17 ;  /* 0x0000000410087819 */ /* 0x002fe40000010211 */
[----:B------:R-:W-:-:S09]  /*0280*/  IADD3.X R22, PT, PT, RZ, UR11, R13, P1, P0 ;  /* 0x0000000bff167c10 */ /* 0x000fd20008fe040d */
.L_x_2:
[----:B------:R-:W-:Y:S01]  /*0290*/  MOV R18, R7 ;  /* 0x0000000700127202 */ /* 0x000fe20000000f00 */
[----:B------:R-:W-:Y:S01]  /*02a0*/  IMAD.MOV.U32 R19, RZ, RZ, R22 ;  /* 0x000000ffff137224 */ /* 0x000fe200078e0016 */
[----:B------:R-:W-:Y:S01]  /*02b0*/  IADD3 R22, P0, PT, R6, R16, RZ ;  /* 0x0000001006167210 */ /* 0x000fe20007f1e0ff */
[----:B------:R-:W-:-:S03]  /*02c0*/  IMAD.MOV.U32 R7, RZ, RZ, R3 ;  /* 0x000000ffff077224 */ /* 0x000fc600078e0003 */
[----:B------:R-:W2:Y:S04]  /*02d0*/  LDG.E R28, desc[UR8][R18.64+-0x20] ;  /* 0xffffe008121c7981 */ /* 0x000ea8000c1e1900 */
[----:B------:R-:W2:Y:S01]  /*02e0*/  LDG.E R27, desc[UR8][R6.64] ;  /* 0x00000008061b7981 */ /* 0x000ea2000c1e1900 */
[----:B------:R-:W-:-:S03]  /*02f0*/  IADD3.X R23, PT, PT, R3, R17, RZ, P0, !PT ;  /* 0x0000001103177210 */ /* 0x000fc600007fe4ff */
[----:B------:R-:W3:Y:S04]  /*0300*/  LDG.E R29, desc[UR8][R18.64+-0x1c] ;  /* 0xffffe408121d7981 */ /* 0x000ee8000c1e1900 */
[----:B------:R0:W3:Y:S01]  /*0310*/  LDG.E R26, desc[UR8][R22.64] ;  /* 0x00000008161a7981 */ /* 0x0000e2000c1e1900 */
[----:B------:R-:W-:-:S03]  /*0320*/  IADD3 R24, P0, PT, R22, R16, RZ ;  /* 0x0000001016187210 */ /* 0x000fc60007f1e0ff */
[----:B------:R-:W4:Y:S02]  /*0330*/  LDG.E R9, desc[UR8][R18.64+-0x18] ;  /* 0xffffe80812097981 */ /* 0x000f24000c1e1900 */
[----:B------:R-:W-:-:S05]  /*0340*/  IMAD.X R25, R23, 0x1, R17, P0 ;  /* 0x0000000117197824 */ /* 0x000fca00000e0611 */
[----:B------:R1:W4:Y:S01]  /*0350*/  LDG.E R7, desc[UR8][R24.64] ;  /* 0x0000000818077981 */ /* 0x000322000c1e1900 */
[----:B------:R-:W-:-:S05]  /*0360*/  IADD3 R20, P0, PT, R24, R16, RZ ;  /* 0x0000001018147210 */ /* 0x000fca0007f1e0ff */
[----:B------:R-:W-:Y:S01]  /*0370*/  IMAD.X R21, R25, 0x1, R17, P0 ;  /* 0x0000000119157824 */ /* 0x000fe200000e0611 */
[----:B0-----:R-:W-:-:S04]  /*0380*/  IADD3 R22, P0, PT, R20, R16, RZ ;  /* 0x0000001014167210 */ /* 0x001fc80007f1e0ff */
[----:B------:R-:W-:Y:S02]  /*0390*/  IADD3.X R23, PT, PT, R21, R17, RZ, P0, !PT ;  /* 0x0000001115177210 */ /* 0x000fe400007fe4ff */
[----:B-1----:R-:W-:-:S05]  /*03a0*/  IADD3 R24, P0, PT, R22, R16, RZ ;  /* 0x0000001016187210 */ /* 0x002fca0007f1e0ff */
[----:B------:R-:W-:Y:S02]  /*03b0*/  IMAD.X R25, R23, 0x1, R17, P0 ;  /* 0x0000000117197824 */ /* 0x000fe400000e0611 */
[----:B------:R-:W5:Y:S04]  /*03c0*/  LDG.E R23, desc[UR8][R22.64] ;  /* 0x0000000816177981 */ /* 0x000f68000c1e1900 */
[----:B------:R-:W5:Y:S01]  /*03d0*/  LDG.E R22, desc[UR8][R18.64+-0xc] ;  /* 0xfffff40812167981 */ /* 0x000f62000c1e1900 */
[----:B--2---:R-:W-:-:S03]  /*03e0*/  FFMA R5, R28, R27, R5 ;  /* 0x0000001b1c057223 */ /* 0x004fc60000000005 */
[----:B------:R0:W2:Y:S04]  /*03f0*/  LDG.E R27, desc[UR8][R20.64] ;  /* 0x00000008141b7981 */ /* 0x0000a8000c1e1900 */
[----:B------:R-:W2:Y:S01]  /*0400*/  LDG.E R28, desc[UR8][R18.64+-0x14] ;  /* 0xffffec08121c7981 */ /* 0x000ea2000c1e1900 */
[----:B---3--:R-:W-:-:S03]  /*0410*/  FFMA R29, R29, R26, R5 ;  /* 0x0000001a1d1d7223 */ /* 0x008fc60000000005 */
[----:B------:R-:W5:Y:S01]  /*0420*/  LDG.E R26, desc[UR8][R18.64+-0x10] ;  /* 0xfffff008121a7981 */ /* 0x000f62000c1e1900 */
[----:B0-----:R-:W-:-:S03]  /*0430*/  IADD3 R20, P0, PT, R24, R16, RZ ;  /* 0x0000001018147210 */ /* 0x001fc60007f1e0ff */
[----:B------:R-:W3:Y:S01]  /*0440*/  LDG.E R5, desc[UR8][R24.64] ;  /* 0x0000000818057981 */ /* 0x000ee2000c1e1900 */
[----:B------:R-:W-:Y:S01]  /*0450*/  IADD3.X R21, PT, PT, R25, R17, RZ, P0, !PT ;  /* 0x0000001119157210 */ /* 0x000fe200007fe4ff */
[----:B----4-:R-:W-:-:S04]  /*0460*/  FFMA R29, R9, R7, R29 ;  /* 0x00000007091d7223 */ /* 0x010fc8000000001d */
[----:B------:R0:W4:Y:S04]  /*0470*/  LDG.E R7, desc[UR8][R20.64] ;  /* 0x0000000814077981 */ /* 0x000128000c1e1900 */
[----:B------:R-:W4:Y:S04]  /*0480*/  LDG.E R9, desc[UR8][R18.64+-0x8] ;  /* 0xfffff80812097981 */ /* 0x000f28000c1e1900 */
[----:B------:R-:W4:Y:S01]  /*0490*/  LDG.E R25, desc[UR8][R18.64+-0x4] ;  /* 0xfffffc0812197981 */ /* 0x000f22000c1e1900 */
[----:B--2---:R-:W-:Y:S01]  /*04a0*/  FFMA R27, R28, R27, R29 ;  /* 0x0000001b1c1b7223 */ /* 0x004fe2000000001d */
[----:B------:R-:W-:-:S05]  /*04b0*/  IADD3 R28, P0, PT, R20, R16, RZ ;  /* 0x00000010141c7210 */ /* 0x000fca0007f1e0ff */
[----:B------:R-:W-:Y:S02]  /*04c0*/  IMAD.X R29, R21, 0x1, R17, P0 ;  /* 0x00000001151d7824 */ /* 0x000fe400000e0611 */
[----:B-----5:R-:W-:Y:S01]  /*04d0*/  FFMA R23, R26, R23, R27 ;  /* 0x000000171a177223 */ /* 0x020fe2000000001b */
[-C--:B------:R-:W-:Y:S02]  /*04e0*/  IADD3 R26, P0, PT, R28, R16.reuse, RZ ;  /* 0x000000101c1a7210 */ /* 0x080fe40007f1e0ff */
[----:B------:R-:W2:Y:S02]  /*04f0*/  LDG.E R24, desc[UR8][R28.64] ;  /* 0x000000081c187981 */ /* 0x000ea4000c1e1900 */
[----:B------:R-:W-:Y:S02]  /*0500*/  IADD3.X R27, PT, PT, R29, R17, RZ, P0, !PT ;  /* 0x000000111d1b7210 */ /* 0x000fe400007fe4ff */
[----:B0-----:R-:W-:Y:S01]  /*0510*/  IADD3 R20, P0, PT, R26, R16, RZ ;  /* 0x000000101a147210 */ /* 0x001fe20007f1e0ff */
[----:B---3--:R-:W-:-:S02]  /*0520*/  FFMA R23, R22, R5, R23 ;  /* 0x0000000516177223 */ /* 0x008fc40000000017 */
[----:B------:R4:W3:Y:S02]  /*0530*/  LDG.E R5, desc[UR8][R26.64] ;  /* 0x000000081a057981 */ /* 0x0008e4000c1e1900 */
[----:B------:R-:W-:Y:S01]  /*0540*/  IMAD.X R21, R27, 0x1, R17, P0 ;  /* 0x000000011b157824 */ /* 0x000fe200000e0611 */
[----:B------:R-:W-:Y:S01]  /*0550*/  IADD3 R22, P0, PT, R20, R16, RZ ;  /* 0x0000001014167210 */ /* 0x000fe20007f1e0ff */
[----:B------:R-:W3:Y:S04]  /*0560*/  LDG.E R28, desc[UR8][R18.64] ;  /* 0x00000008121c7981 */ /* 0x000ee8000c1e1900 */
[----:B------:R2:W5:Y:S01]  /*0570*/  LDG.E R20, desc[UR8][R20.64] ;  /* 0x0000000814147981 */ /* 0x000562000c1e1900 */
[----:B----4-:R-:W-:Y:S01]  /*0580*/  FFMA R26, R9, R7, R23 ;  /* 0x00000007091a7223 */ /* 0x010fe20000000017 */
[----:B------:R-:W-:-:S02]  /*0590*/  IADD3.X R23, PT, PT, R21, R17, RZ, P0, !PT ;  /* 0x0000001115177210 */ /* 0x000fc400007fe4ff */
[----:B------:R-:W5:Y:S04]  /*05a0*/  LDG.E R7, desc[UR8][R18.64+0x4] ;  /* 0x0000040812077981 */ /* 0x000f68000c1e1900 */
[----:B------:R0:W4:Y:S04]  /*05b0*/  LDG.E R9, desc[UR8][R22.64] ;  /* 0x0000000816097981 */ /* 0x000128000c1e1900 */
[----:B------:R-:W4:Y:S01]  /*05c0*/  LDG.E R29, desc[UR8][R18.64+0x8] ;  /* 0x00000808121d7981 */ /* 0x000f22000c1e1900 */
[----:B--2---:R-:W-:Y:S01]  /*05d0*/  FFMA R21, R25, R24, R26 ;  /* 0x0000001819157223 */ /* 0x004fe2000000001a */
[----:B------:R-:W-:-:S05]  /*05e0*/  IADD3 R24, P0, PT, R22, R16, RZ ;  /* 0x0000001016187210 */ /* 0x000fca0007f1e0ff */
[----:B------:R-:W-:Y:S01]  /*05f0*/  IMAD.X R25, R23, 0x1, R17, P0 ;  /* 0x0000000117197824 */ /* 0x000fe200000e0611 */
[----:B------:R-:W-:-:S04]  /*0600*/  IADD3 R26, P0, PT, R24, R16, RZ ;  /* 0x00000010181a7210 */ /* 0x000fc80007f1e0ff */
[----:B------:R-:W-:Y:S01]  /*0610*/  IADD3.X R27, PT, PT, R25, R17, RZ, P0, !PT ;  /* 0x00000011191b7210 */ /* 0x000fe200007fe4ff */
[----:B---3--:R-:W-:Y:S01]  /*0620*/  FFMA R28, R28, R5, R21 ;  /* 0x000000051c1c7223 */ /* 0x008fe20000000015 */
[----:B0-----:R-:W-:Y:S01]  /*0630*/  IADD3 R22, P0, PT, R26, R16, RZ ;  /* 0x000000101a167210 */ /* 0x001fe20007f1e0ff */
[----:B------:R-:W2:Y:S02]  /*0640*/  LDG.E R24, desc[UR8][R24.64] ;  /* 0x0000000818187981 */ /* 0x000ea4000c1e1900 */
[----:B-----5:R-:W-:Y:S02]  /*0650*/  FFMA R28, R7, R20, R28 ;  /* 0x00000014071c7223 */ /* 0x020fe4000000001c */
[----:B------:R-:W-:Y:S01]  /*0660*/  IMAD.X R23, R27, 0x1, R17, P0 ;  /* 0x000000011b177824 */ /* 0x000fe200000e0611 */
[----:B------:R-:W2:Y:S01]  /*0670*/  LDG.E R5, desc[UR8][R18.64+0xc] ;  /* 0x00000c0812057981 */ /* 0x000ea2000c1e1900 */
[----:B------:R-:W-:-:S03]  /*0680*/  IADD3 R20, P0, PT, R22, R16, RZ ;  /* 0x0000001016147210 */ /* 0x000fc60007f1e0ff */
[----:B------:R-:W3:Y:S01]  /*0690*/  LDG.E R26, desc[UR8][R26.64] ;  /* 0x000000081a1a7981 */ /* 0x000ee2000c1e1900 */
[----:B------:R-:W-:Y:S01]  /*06a0*/  IADD3.X R21, PT, PT, R23, R17, RZ, P0, !PT ;  /* 0x0000001117157210 */ /* 0x000fe200007fe4ff */
[----:B----4-:R-:W-:Y:S02]  /*06b0*/  FFMA R9, R29, R9, R28 ;  /* 0x000000091d097223 */ /* 0x010fe4000000001c */
[----:B------:R-:W3:Y:S01]  /*06c0*/  LDG.E R7, desc[UR8][R18.64+0x10] ;  /* 0x0000100812077981 */ /* 0x000ee2000c1e1900 */
[----:B------:R-:W-:-:S03]  /*06d0*/  IADD3 R28, P0, PT, R20, R16, RZ ;  /* 0x00000010141c7210 */ /* 0x000fc60007f1e0ff */
[----:B------:R-:W4:Y:S04]  /*06e0*/  LDG.E R22, desc[UR8][R22.64] ;  /* 0x0000000816167981 */ /* 0x000f28000c1e1900 */
[----:B------:R-:W4:Y:S01]  /*06f0*/  LDG.E R25, desc[UR8][R18.64+0x14] ;  /* 0x0000140812197981 */ /* 0x000f22000c1e1900 */
[----:B------:R-:W-:-:S03]  /*0700*/  IMAD.X R29, R21, 0x1, R17, P0 ;  /* 0x00000001151d7824 */ /* 0x000fc600000e0611 */
[----:B------:R-:W5:Y:S04]  /*0710*/  LDG.E R20, desc[UR8][R20.64] ;  /* 0x0000000814147981 */ /* 0x000f68000c1e1900 */
[----:B------:R-:W5:Y:S04]  /*0720*/  LDG.E R28, desc[UR8][R28.64] ;  /* 0x000000081c1c7981 */ /* 0x000f68000c1e1900 */
[----:B------:R-:W5:Y:S04]  /*0730*/  LDG.E R27, desc[UR8][R18.64+0x1c] ;  /* 0x00001c08121b7981 */ /* 0x000f68000c1e1900 */
[----:B------:R-:W5:Y:S01]  /*0740*/  LDG.E R21, desc[UR8][R18.64+0x18] ;  /* 0x0000180812157981 */ /* 0x000f62000c1e1900 */
[----:B------:R-:W-:-:S04]  /*0750*/  UIADD3 UR7, UPT, UPT, UR7, 0x10, URZ ;  /* 0x0000001007077890 */ /* 0x000fc8000fffe0ff */
[----:B------:R-:W-:Y:S01]  /*0760*/  UISETP.NE.AND UP1, UPT, UR7, URZ, UPT ;  /* 0x000000ff0700728c */ /* 0x000fe2000bf25270 */
[----:B------:R-:W-:-:S05]  /*0770*/  LEA R6, P0, R16, R6, 0x4 ;  /* 0x0000000610067211 */ /* 0x000fca00078020ff */
[----:B------:R-:W-:Y:S02]  /*0780*/  IMAD.X R3, R3, 0x1, R8, P0 ;  /* 0x0000000103037824 */ /* 0x000fe400000e0608 */
[----:B--2---:R-:W-:-:S04]  /*0790*/  FFMA R24, R5, R24, R9 ;  /* 0x0000001805187223 */ /* 0x004fc80000000009 */
[----:B---3--:R-:W-:Y:S01]  /*07a0*/  FFMA R24, R7, R26, R24 ;  /* 0x0000001a07187223 */ /* 0x008fe20000000018 */
[----:B------:R-:W-:-:S03]  /*07b0*/  IADD3 R7, P1, PT, R18, 0x40, RZ ;  /* 0x0000004012077810 */ /* 0x000fc60007f3e0ff */
[----:B----4-:R-:W-:Y:S01]  /*07c0*/  FFMA R24, R25, R22, R24 ;  /* 0x0000001619187223 */ /* 0x010fe20000000018 */
[----:B------:R-:W-:-:S03]  /*07d0*/  IADD3.X R22, PT, PT, RZ, R19, RZ, P1, !PT ;  /* 0x00000013ff167210 */ /* 0x000fc60000ffe4ff */
[----:B-----5:R-:W-:-:S04]  /*07e0*/  FFMA R20, R21, R20, R24 ;  /* 0x0000001415147223 */ /* 0x020fc80000000018 */
[----:B------:R-:W-:Y:S01]  /*07f0*/  FFMA R5, R27, R28, R20 ;  /* 0x0000001c1b057223 */ /* 0x000fe20000000014 */
[----:B------:R-:W-:Y:S06]  /*0800*/  BRA.U UP1, `(.L_x_2) ;  /* 0xfffffff901a07547 */ /* 0x000fec000b83ffff */
.L_x_1:
[----:B------:R-:W-:Y:S05]  /*0810*/  BRA.U !UP0, `(.L_x_0) ;  /* 0x0000000508947547 */ /* 0x000fea000b800000 */
[----:B------:R-:W0:Y:S01]  /*0820*/  LDCU.64 UR10, c[0x0][0x380] ;  /* 0x00007000ff0a77ac */ /* 0x000e220008000a00 */
[----:B------:R-:W-:Y:S02]  /*0830*/  UISETP.GE.U32.AND UP0, UPT, UR5, 0x8, UPT ;  /* 0x000000080500788c */ /* 0x000fe4000bf06070 */
[----:B------:R-:W-:-:S04]  /*0840*/  ULOP3.LUT UR6, UR4, 0x7, URZ, 0xc0, !UPT ;  /* 0x0000000704067892 */ /* 0x000fc8000f8ec0ff */
[----:B------:R-:W-:Y:S01]  /*0850*/  UISETP.NE.AND UP1, UPT, UR6, URZ, UPT ;  /* 0x000000ff0600728c */ /* 0x000fe2000bf25270 */
[----:B0-----:R-:W-:-:S04]  /*0860*/  IADD3 R6, P0, PT, R10, UR10, RZ ;  /* 0x0000000a0a067c10 */ /* 0x001fc8000ff1e0ff */
[----:B------:R-:W-:Y:S01]  /*0870*/  IADD3.X R7, PT, PT, R13, UR11, RZ, P0, !PT ;  /* 0x0000000b0d077c10 */ /* 0x000fe200087fe4ff */
[----:B------:R-:W-:Y:S08]  /*0880*/  BRA.U !UP0, `(.L_x_3) ;  /* 0x0000000108ac7547 */ /* 0x000ff0000b800000 */
[----:B------:R-:W0:Y:S01]  /*0890*/  LDCU.64 UR12, c[0x0][0x398] ;  /* 0x00007300ff0c77ac */ /* 0x000e220008000a00 */
[----:B------:R-:W-:-:S05]  /*08a0*/  IMAD.WIDE.U32 R8, R4, 0x4, R6 ;  /* 0x0000000404087825 */ /* 0x000fca00078e0006 */
[----:B------:R-:W2:Y:S04]  /*08b0*/  LDG.E R22, desc[UR8][R8.64] ;  /* 0x0000000808167981 */ /* 0x000ea8000c1e1900 */
[----:B------:R-:W3:Y:S04]  /*08c0*/  LDG.E R24, desc[UR8][R8.64+0x4] ;  /* 0x0000040808187981 */ /* 0x000ee8000c1e1900 */
[----:B------:R-:W4:Y:S01]  /*08d0*/  LDG.E R25, desc[UR8][R8.64+0x8] ;  /* 0x0000080808197981 */ /* 0x000f22000c1e1900 */
[----:B0-----:R-:W-:-:S04]  /*08e0*/  IMAD.WIDE.U32 R16, R4, UR12, R14 ;  /* 0x0000000c04107c25 */ /* 0x001fc8000f8e000e */
[----:B------:R-:W-:Y:S01]  /*08f0*/  IMAD R17, R4, UR13, R17 ;  /* 0x0000000d04117c24 */ /* 0x000fe2000f8e0211 */
[----:B------:R-:W-:-:S04]  /*0900*/  IADD3 R28, P0, PT, R16, UR12, RZ ;  /* 0x0000000c101c7c10 */ /* 0x000fc8000ff1e0ff */
[----:B------:R0:W2:Y:S01]  /*0910*/  LDG.E R23, desc[UR8][R16.64] ;  /* 0x0000000810177981 */ /* 0x0000a2000c1e1900 */
[----:B------:R-:W-:-:S05]  /*0920*/  IADD3.X R29, PT, PT, R17, UR13, RZ, P0, !PT ;  /* 0x0000000d111d7c10 */ /* 0x000fca00087fe4ff */
[----:B------:R2:W3:Y:S01]  /*0930*/  LDG.E R3, desc[UR8][R28.64] ;  /* 0x000000081c037981 */ /* 0x0004e2000c1e1900 */
[----:B------:R-:W-:-:S04]  /*0940*/  IADD3 R26, P0, PT, R28, UR12, RZ ;  /* 0x0000000c1c1a7c10 */ /* 0x000fc8000ff1e0ff */
[----:B------:R-:W-:Y:S02]  /*0950*/  IADD3.X R27, PT, PT, R29, UR13, RZ, P0, !PT ;  /* 0x0000000d1d1b7c10 */ /* 0x000fe400087fe4ff */
[----:B------:R-:W-:-:S03]  /*0960*/  IADD3 R18, P0, PT, R26, UR12, RZ ;  /* 0x0000000c1a127c10 */ /* 0x000fc6000ff1e0ff */
[----:B------:R-:W4:Y:S01]  /*0970*/  LDG.E R26, desc[UR8][R26.64] ;  /* 0x000000081a1a7981 */ /* 0x000f22000c1e1900 */
[----:B------:R-:W-:Y:S02]  /*0980*/  IADD3.X R19, PT, PT, R27, UR13, RZ, P0, !PT ;  /* 0x0000000d1b137c10 */ /* 0x000fe400087fe4ff */
[----:B------:R-:W-:-:S03]  /*0990*/  IADD3 R20, P0, PT, R18, UR12, RZ ;  /* 0x0000000c12147c10 */ /* 0x000fc6000ff1e0ff */
[----:B------:R-:W5:Y:S01]  /*09a0*/  LDG.E R18, desc[UR8][R18.64] ;  /* 0x0000000812127981 */ /* 0x000f62000c1e1900 */
[----:B------:R-:W-:Y:S02]  /*09b0*/  IADD3.X R21, PT, PT, R19, UR13, RZ, P0, !PT ;  /* 0x0000000d13157c10 */ /* 0x000fe400087fe4ff */
[----:B0-----:R-:W-:Y:S01]  /*09c0*/  IADD3 R16, P0, PT, R20, UR12, RZ ;  /* 0x0000000c14107c10 */ /* 0x001fe2000ff1e0ff */
[----:B------:R-:W5:Y:S03]  /*09d0*/  LDG.E R27, desc[UR8][R8.64+0x10] ;  /* 0x00001008081b7981 */ /* 0x000f66000c1e1900 */
[----:B------:R-:W-:Y:S01]  /*09e0*/  IADD3.X R17, PT, PT, R21, UR13, RZ, P0, !PT ;  /* 0x0000000d15117c10 */ /* 0x000fe200087fe4ff */
[----:B------:R-:W5:Y:S04]  /*09f0*/  LDG.E R20, desc[UR8][R20.64] ;  /* 0x0000000814147981 */ /* 0x000f68000c1e1900 */
[----:B------:R-:W5:Y:S04]  /*0a00*/  LDG.E R19, desc[UR8][R8.64+0xc] ;  /* 0x00000c0808137981 */ /* 0x000f68000c1e1900 */
[----:B------:R-:W5:Y:S01]  /*0a10*/  LDG.E R21, desc[UR8][R8.64+0x18] ;  /* 0x0000180808157981 */ /* 0x000f62000c1e1900 */
[----:B--2---:R-:W-:Y:S01]  /*0a20*/  FFMA R29, R22, R23, R5 ;  /* 0x00000017161d7223 */ /* 0x004fe20000000005 */
[----:B------:R-:W-:-:S02]  /*0a30*/  IADD3 R22, P0, PT, R16, UR12, RZ ;  /* 0x0000000c10167c10 */ /* 0x000fc4000ff1e0ff */
[----:B------:R3:W2:Y:S02]  /*0a40*/  LDG.E R5, desc[UR8][R16.64] ;  /* 0x0000000810057981 */ /* 0x0006a4000c1e1900 */
[----:B------:R-:W-:Y:S02]  /*0a50*/  IADD3.X R23, PT, PT, R17, UR13, RZ, P0, !PT ;  /* 0x0000000d11177c10 */ /* 0x000fe400087fe4ff */
[----:B------:R-:W-:Y:S01]  /*0a60*/  IADD3 R28, P0, PT, R22, UR12, RZ ;  /* 0x0000000c161c7c10 */ /* 0x000fe2000ff1e0ff */
[----:B---3--:R-:W-:Y:S01]  /*0a70*/  FFMA R17, R24, R3, R29 ;  /* 0x0000000318117223 */ /* 0x008fe2000000001d */
[----:B------:R-:W3:Y:S02]  /*0a80*/  LDG.E R16, desc[UR8][R8.64+0x1c] ;  /* 0x00001c0808107981 */ /* 0x000ee4000c1e1900 */
[----:B------:R-:W-:Y:S02]  /*0a90*/  IADD3.X R29, PT, PT, R23, UR13, RZ, P0, !PT ;  /* 0x0000000d171d7c10 */ /* 0x000fe400087fe4ff */
[----:B------:R-:W2:Y:S04]  /*0aa0*/  LDG.E R24, desc[UR8][R8.64+0x14] ;  /* 0x0000140808187981 */ /* 0x000ea8000c1e1900 */
[----:B------:R-:W3:Y:S04]  /*0ab0*/  LDG.E R3, desc[UR8][R22.64] ;  /* 0x0000000816037981 */ /* 0x000ee8000c1e1900 */
[----:B------:R-:W3:Y:S01]  /*0ac0*/  LDG.E R28, desc[UR8][R28.64] ;  /* 0x000000081c1c7981 */ /* 0x000ee2000c1e1900 */
[----:B----4-:R-:W-:-:S04]  /*0ad0*/  FFMA R26, R25, R26, R17 ;  /* 0x0000001a191a7223 */ /* 0x010fc80000000011 */
[----:B-----5:R-:W-:-:S04]  /*0ae0*/  FFMA R18, R19, R18, R26 ;  /* 0x0000001213127223 */ /* 0x020fc8000000001a */
[----:B------:R-:W-:Y:S01]  /*0af0*/  FFMA R27, R27, R20, R18 ;  /* 0x000000141b1b7223 */ /* 0x000fe20000000012 */
[----:B------:R-:W-:-:S03]  /*0b00*/  IADD3 R4, PT, PT, R4, 0x8, RZ ;  /* 0x0000000804047810 */ /* 0x000fc60007ffe0ff */
[----:B--2---:R-:W-:-:S04]  /*0b10*/  FFMA R24, R24, R5, R27 ;  /* 0x0000000518187223 */ /* 0x004fc8000000001b */
[----:B---3--:R-:W-:-:S04]  /*0b20*/  FFMA R3, R21, R3, R24 ;  /* 0x0000000315037223 */ /* 0x008fc80000000018 */
[----:B------:R-:W-:-:S07]  /*0b30*/  FFMA R5, R16, R28, R3 ;  /* 0x0000001c10057223 */ /* 0x000fce0000000003 */
.L_x_3:
[----:B------:R-:W-:Y:S05]  /*0b40*/  BRA.U !UP1, `(.L_x_0) ;  /* 0x0000000109c87547 */ /* 0x000fea000b800000 */
[----:B------:R-:W-:Y:S02]  /*0b50*/  UISETP.GE.U32.AND UP0, UPT, UR6, 0x4, UPT ;  /* 0x000000040600788c */ /* 0x000fe4000bf06070 */
[----:B------:R-:W-:-:S04]  /*0b60*/  ULOP3.LUT UR4, UR4, 0x3, URZ, 0xc0, !UPT ;  /* 0x0000000304047892 */ /* 0x000fc8000f8ec0ff */
[----:B------:R-:W-:-:S03]  /*0b70*/  UISETP.NE.AND UP1, UPT, UR4, URZ, UPT ;  /* 0x000000ff0400728c */ /* 0x000fc6000bf25270 */
[----:B------:R-:W-:Y:S08]  /*0b80*/  BRA.U !UP0, `(.L_x_4) ;  /* 0x0000000108607547 */ /* 0x000ff0000b800000 */
[----:B------:R-:W0:Y:S01]  /*0b90*/  LDCU.64 UR6, c[0x0][0x398] ;  /* 0x00007300ff0677ac */ /* 0x000e220008000a00 */
[----:B------:R-:W-:-:S05]  /*0ba0*/  IMAD.WIDE.U32 R6, R4, 0x4, R6 ;  /* 0x0000000404067825 */ /* 0x000fca00078e0006 */
[----:B------:R-:W2:Y:S04]  /*0bb0*/  LDG.E R20, desc[UR8][R6.64] ;  /* 0x0000000806147981 */ /* 0x000ea8000c1e1900 */
[----:B------:R-:W3:Y:S04]  /*0bc0*/  LDG.E R3, desc[UR8][R6.64+0x4] ;  /* 0x0000040806037981 */ /* 0x000ee8000c1e1900 */
[----:B------:R-:W4:Y:S01]  /*0bd0*/  LDG.E R22, desc[UR8][R6.64+0x8] ;  /* 0x0000080806167981 */ /* 0x000f22000c1e1900 */
[----:B0-----:R-:W-:-:S03]  /*0be0*/  IMAD.WIDE.U32 R16, R4, UR6, R14 ;  /* 0x0000000604107c25 */ /* 0x001fc6000f8e000e */
[----:B------:R-:W5:Y:S01]  /*0bf0*/  LDG.E R24, desc[UR8][R6.64+0xc] ;  /* 0x00000c0806187981 */ /* 0x000f62000c1e1900 */
[----:B------:R-:W-:Y:S01]  /*0c00*/  IMAD R19, R4, UR7, R17 ;  /* 0x0000000704137c24 */ /* 0x000fe2000f8e0211 */
[----:B------:R-:W-:Y:S01]  /*0c10*/  IADD3 R8, P0, PT, R16, UR6, RZ ;  /* 0x0000000610087c10 */ /* 0x000fe2000ff1e0ff */
[----:B------:R-:W-:-:S03]  /*0c20*/  IMAD.MOV.U32 R18, RZ, RZ, R16 ;  /* 0x000000ffff127224 */ /* 0x000fc600078e0010 */
[----:B------:R-:W-:Y:S02]  /*0c30*/  IADD3.X R9, PT, PT, R19, UR7, RZ, P0, !PT ;  /* 0x0000000713097c10 */ /* 0x000fe400087fe4ff */
[----:B------:R-:W-:Y:S01]  /*0c40*/  IADD3 R14, P0, PT, R8, UR6, RZ ;  /* 0x00000006080e7c10 */ /* 0x000fe2000ff1e0ff */
[----:B------:R-:W2:Y:S03]  /*0c50*/  LDG.E R18, desc[UR8][R18.64] ;  /* 0x0000000812127981 */ /* 0x000ea6000c1e1900 */
[----:B------:R-:W-:Y:S01]  /*0c60*/  IADD3.X R15, PT, PT, R9, UR7, RZ, P0, !PT ;  /* 0x00000007090f7c10 */ /* 0x000fe200087fe4ff */
[----:B------:R-:W3:Y:S01]  /*0c70*/  LDG.E R8, desc[UR8][R8.64] ;  /* 0x0000000808087981 */ /* 0x000ee2000c1e1900 */
[----:B------:R-:W-:-:S03]  /*0c80*/  IADD3 R16, P0, PT, R14, UR6, RZ ;  /* 0x000000060e107c10 */ /* 0x000fc6000ff1e0ff */
[----:B------:R-:W4:Y:S01]  /*0c90*/  LDG.E R14, desc[UR8][R14.64] ;  /* 0x000000080e0e7981 */ /* 0x000f22000c1e1900 */
[----:B------:R-:W-:-:S05]  /*0ca0*/  IADD3.X R17, PT, PT, R15, UR7, RZ, P0, !PT ;  /* 0x000000070f117c10 */ /* 0x000fca00087fe4ff */
[----:B------:R-:W5:Y:S01]  /*0cb0*/  LDG.E R16, desc[UR8][R16.64] ;  /* 0x0000000810107981 */ /* 0x000f62000c1e1900 */
[----:B------:R-:W-:Y:S01]  /*0cc0*/  IADD3 R4, PT, PT, R4, 0x4, RZ ;  /* 0x0000000404047810 */ /* 0x000fe20007ffe0ff */
[----:B--2---:R-:W-:-:S04]  /*0cd0*/  FFMA R18, R20, R18, R5 ;  /* 0x0000001214127223 */ /* 0x004fc80000000005 */
[----:B---3--:R-:W-:-:S04]  /*0ce0*/  FFMA R3, R3, R8, R18 ;  /* 0x0000000803037223 */ /* 0x008fc80000000012 */
[----:B----4-:R-:W-:-:S04]  /*0cf0*/  FFMA R3, R22, R14, R3 ;  /* 0x0000000e16037223 */ /* 0x010fc80000000003 */
[----:B-----5:R-:W-:-:S07]  /*0d00*/  FFMA R5, R24, R16, R3 ;  /* 0x0000001018057223 */ /* 0x020fce0000000003 */
.L_x_4:
[----:B------:R-:W-:Y:S05]  /*0d10*/  BRA.U !UP1, `(.L_x_0) ;  /* 0x0000000109547547 */ /* 0x000fea000b800000 */
[----:B------:R-:W0:Y:S01]  /*0d20*/  LDCU.128 UR12, c[0x0][0x390] ;  /* 0x00007200ff0c77ac */ /* 0x000e220008000c00 */
[----:B------:R-:W-:Y:S01]  /*0d30*/  IMAD.WIDE R6, R0, 0x4, RZ ;  /* 0x0000000400067825 */ /* 0x000fe200078e02ff */
[----:B------:R-:W-:-:S03]  /*0d40*/  UIADD3 UR4, UPT, UPT, -UR4, URZ, URZ ;  /* 0x000000ff04047290 */ /* 0x000fc6000fffe1ff */
[----:B------:R-:W-:-:S04]  /*0d50*/  IMAD.MOV.U32 R12, RZ, RZ, R10 ;  /* 0x000000ffff0c7224 */ /* 0x000fc800078e000a */
[----:B------:R-:W-:-:S04]  /*0d60*/  IMAD.WIDE.U32 R12, R4, 0x4, R12 ;  /* 0x00000004040c7825 */ /* 0x000fc800078e000c */
[----:B0-----:R-:W-:-:S04]  /*0d70*/  IMAD.WIDE.U32 R6, R4, UR14, R6 ;  /* 0x0000000e04067c25 */ /* 0x001fc8000f8e0006 */
[----:B------:R-:W-:Y:S01]  /*0d80*/  IMAD R4, R4, UR15, R7 ;  /* 0x0000000f04047c24 */ /* 0x000fe2000f8e0207 */
[----:B------:R-:W-:Y:S02]  /*0d90*/  IADD3 R8, P1, PT, R6, UR12, RZ ;  /* 0x0000000c06087c10 */ /* 0x000fe4000ff3e0ff */
[----:B------:R-:W-:Y:S02]  /*0da0*/  IADD3 R6, P0, PT, R12, UR10, RZ ;  /* 0x0000000a0c067c10 */ /* 0x000fe4000ff1e0ff */
[----:B------:R-:W-:Y:S02]  /*0db0*/  IADD3.X R9, PT, PT, R4, UR13, RZ, P1, !PT ;  /* 0x0000000d04097c10 */ /* 0x000fe40008ffe4ff */
[----:B------:R-:W-:-:S09]  /*0dc0*/  IADD3.X R7, PT, PT, R13, UR11, RZ, P0, !PT ;  /* 0x0000000b0d077c10 */ /* 0x000fd200087fe4ff */
.L_x_5:
[----:B------:R0:W2:Y:S04]  /*0dd0*/  LDG.E R4, desc[UR8][R6.64] ;  /* 0x0000000806047981 */ /* 0x0000a8000c1e1900 */
[----:B------:R1:W2:Y:S01]  /*0de0*/  LDG.E R3, desc[UR8][R8.64] ;  /* 0x0000000808037981 */ /* 0x0002a2000c1e1900 */
[----:B------:R-:W-:-:S04]  /*0df0*/  UIADD3 UR4, UPT, UPT, UR4, 0x1, URZ ;  /* 0x0000000104047890 */ /* 0x000fc8000fffe0ff */
[----:B------:R-:W-:Y:S01]  /*0e00*/  UISETP.NE.AND UP0, UPT, UR4, URZ, UPT ;  /* 0x000000ff0400728c */ /* 0x000fe2000bf05270 */
[----:B0-----:R-:W-:Y:S02]  /*0e10*/  IADD3 R6, P0, PT, R6, 0x4, RZ ;  /* 0x0000000406067810 */ /* 0x001fe40007f1e0ff */
[----:B-1----:R-:W-:Y:S02]  /*0e20*/  IADD3 R8, P1, PT, R8, UR14, RZ ;  /* 0x0000000e08087c10 */ /* 0x002fe4000ff3e0ff */
[----:B------:R-:W-:Y:S02]  /*0e30*/  IADD3.X R7, PT, PT, RZ, R7, RZ, P0, !PT ;  /* 0x00000007ff077210 */ /* 0x000fe400007fe4ff */
[----:B------:R-:W-:Y:S01]  /*0e40*/  IADD3.X R9, PT, PT, R9, UR15, RZ, P1, !PT ;  /* 0x0000000f09097c10 */ /* 0x000fe20008ffe4ff */
[----:B--2---:R-:W-:Y:S01]  /*0e50*/  FFMA R5, R4, R3, R5 ;  /* 0x0000000304057223 */ /* 0x004fe20000000005 */
[----:B------:R-:W-:Y:S07]  /*0e60*/  BRA.U UP0, `(.L_x_5) ;  /* 0xfffffffd00d87547 */ /* 0x000fee000b83ffff */
.L_x_0:
[----:B------:R-:W0:Y:S01]  /*0e70*/  LDC.64 R6, c[0x0][0x3a0] ;  /* 0x0000e800ff067b82 */ /* 0x000e220000000a00 */
[----:B------:R-:W0:Y:S02]  /*0e80*/  LDCU.64 UR4, c[0x0][0x3a8] ;  /* 0x00007500ff0477ac */ /* 0x000e240008000a00 */
[----:B0-----:R-:W-:-:S04]  /*0e90*/  IMAD.WIDE.U32 R6, R2, UR4, R6 ;  /* 0x0000000402067c25 */ /* 0x001fc8000f8e0006 */
[----:B------:R-:W-:Y:S02]  /*0ea0*/  IMAD R7, R2, UR5, R7 ;  /* 0x0000000502077c24 */ /* 0x000fe4000f8e0207 */
[----:B------:R-:W-:-:S05]  /*0eb0*/  IMAD.WIDE R2, R0, 0x4, R6 ;  /* 0x0000000400027825 */ /* 0x000fca00078e0206 */
[----:B------:R-:W-:Y:S01]  /*0ec0*/  STG.E desc[UR8][R2.64], R5 ;  /* 0x0000000502007986 */ /* 0x000fe2000c101908 */
[----:B------:R-:W-:Y:S05]  /*0ed0*/  EXIT ;  /* 0x000000000000794d */ /* 0x000fea0003800000 */
.L_x_6:
[----:B------:R-:W-:-:S00]  /*0ee0*/  BRA `(.L_x_6) ;  /* 0xfffffffc00fc7947 */ /* 0x000fc0000383ffff */
[----:B------:R-:W-:-:S00]  /*0ef0*/  NOP ;  /* 0x0000000000007918 */ /* 0x000fc00000000000 */
        /* <DEDUP_REMOVED lines=8> */
.L_x_12:


//--------------------- .text._Z8MatMul2DPfS_S_iii --------------------------
	.section	.text._Z8MatMul2DPfS_S_iii,"ax",@progbits
	.align	128
        .global         _Z8MatMul2DPfS_S_iii
        .type           _Z8MatMul2DPfS_S_iii,@function
        .size           _Z8MatMul2DPfS_S_iii,(.L_x_13 - _Z8MatMul2DPfS_S_iii)
        .other          _Z8MatMul2DPfS_S_iii,@"STO_CUDA_ENTRY STV_DEFAULT"
_Z8MatMul2DPfS_S_iii:
.text._Z8MatMul2DPfS_S_iii:
[----:B------:R-:W-:Y:S01]  /*0000*/  LDC R1, c[0x0][0x37c] ;  /* 0x0000df00ff017b82 */ /* 0x000fe20000000800 */
[----:B------:R-:W0:Y:S07]  /*0010*/  S2R R5, SR_TID.X ;  /* 0x0000000000057919 */ /* 0x000e2e0000002100 */
[----:B------:R-:W1:Y:S01]  /*0020*/  LDC R16, c[0x0][0x364] ;  /* 0x0000d900ff107b82 */ /* 0x000e620000000800 */
[----:B------:R-:W2:Y:S01]  /*0030*/  LDCU UR6, c[0x0][0x398] ;  /* 0x00007300ff0677ac */ /* 0x000ea20008000800 */
[----:B------:R-:W1:Y:S06]  /*0040*/  S2R R3, SR_TID.Y ;  /* 0x0000000000037919 */ /* 0x000e6c0000002200 */
[----:B------:R-:W0:Y:S08]  /*0050*/  S2UR UR5, SR_CTAID.X ;  /* 0x00000000000579c3 */ /* 0x000e300000002500 */
[----:B------:R-:W0:Y:S08]  /*0060*/  LDC R0, c[0x0][0x360] ;  /* 0x0000d800ff007b82 */ /* 0x000e300000000800 */
[----:B------:R-:W1:Y:S08]  /*0070*/  S2UR UR4, SR_CTAID.Y ;  /* 0x00000000000479c3 */ /* 0x000e700000002600 */
[----:B------:R-:W3:Y:S01]  /*0080*/  LDC R17, c[0x0][0x3a0] ;  /* 0x0000e800ff117b82 */ /* 0x000ee20000000800 */
[----:B0-----:R-:W-:-:S02]  /*0090*/  IMAD R0, R0, UR5, R5 ;  /* 0x0000000500007c24 */ /* 0x001fc4000f8e0205 */
[----:B-1----:R-:W-:-:S03]  /*00a0*/  IMAD R16, R16, UR4, R3 ;  /* 0x0000000410107c24 */ /* 0x002fc6000f8e0203 */
[----:B---3--:R-:W-:-:S04]  /*00b0*/  ISETP.GE.AND P0, PT, R0, R17, PT ;  /* 0x000000110000720c */ /* 0x008fc80003f06270 */
[----:B--2---:R-:W-:-:S13]  /*00c0*/  ISETP.GE.OR P0, PT, R16, UR6, P0 ;  /* 0x0000000610007c0c */ /* 0x004fda0008706670 */
[----:B------:R-:W-:Y:S05]  /*00d0*/  @P0 EXIT ;  /* 0x000000000000094d */ /* 0x000fea0003800000 */
[----:B------:R-:W0:Y:S01]  /*00e0*/  LDC R19, c[0x0][0x39c] ;  /* 0x0000e700ff137b82 */ /* 0x000e220000000800 */
[----:B------:R-:W1:Y:S01]  /*00f0*/  LDCU.64 UR4, c[0x0][0x358] ;  /* 0x00006b00ff0477ac */ /* 0x000e620008000a00 */
[----:B------:R-:W-:Y:S01]  /*0100*/  HFMA2 R24, -RZ, RZ, 0, 0 ;  /* 0x00000000ff187431 */ /* 0x000fe200000001ff */
[----:B0-----:R-:W-:-:S13]  /*0110*/  ISETP.GE.AND P0, PT, R19, 0x1, PT ;  /* 0x000000011300780c */ /* 0x001fda0003f06270 */
[----:B-1----:R-:W-:Y:S05]  /*0120*/  @!P0 BRA `(.L_x_7) ;  /* 0x0000000400e08947 */ /* 0x002fea0003800000 */
[C---:B------:R-:W-:Y:S01]  /*0130*/  ISETP.GE.U32.AND P1, PT, R19.reuse, 0x8, PT ;  /* 0x000000081300780c */ /* 0x040fe20003f26070 */
[----:B------:R-:W-:Y:S01]  /*0140*/  IMAD R20, R16, R19, RZ ;  /* 0x0000001310147224 */ /* 0x000fe200078e02ff */
[----:B------:R-:W-:Y:S02]  /*0150*/  LOP3.LUT R27, R19, 0x7, RZ, 0xc0, !PT ;  /* 0x00000007131b7812 */ /* 0x000fe400078ec0ff */
[----:B------:R-:W-:Y:S02]  /*0160*/  MOV R24, RZ ;  /* 0x000000ff00187202 */ /* 0x000fe40000000f00 */
[----:B------:R-:W-:Y:S02]  /*0170*/  ISETP.NE.AND P0, PT, R27, RZ, PT ;  /* 0x000000ff1b00720c */ /* 0x000fe40003f05270 */
[----:B------:R-:W-:-:S05]  /*0180*/  MOV R21, RZ ;  /* 0x000000ff00157202 */ /* 0x000fca0000000f00 */
[----:B------:R-:W-:Y:S06]  /*0190*/  @!P1 BRA `(.L_x_8) ;  /* 0x0000000000c49947 */ /* 0x000fec0003800000 */
[----:B------:R-:W0:Y:S01]  /*01a0*/  LDC.64 R2, c[0x0][0x380] ;  /* 0x0000e000ff027b82 */ /* 0x000e220000000a00 */
[----:B------:R-:W-:Y:S02]  /*01b0*/  LOP3.LUT R21, R19, 0x7ffffff8, RZ, 0xc0, !PT ;  /* 0x7ffffff813157812 */ /* 0x000fe400078ec0ff */
[----:B------:R-:W-:Y:S02]  /*01c0*/  MOV R24, RZ ;  /* 0x000000ff00187202 */ /* 0x000fe40000000f00 */
[----:B------:R-:W-:Y:S02]  /*01d0*/  MOV R18, R0 ;  /* 0x0000000000127202 */ /* 0x000fe40000000f00 */
[----:B------:R-:W-:Y:S01]  /*01e0*/  IADD3 R22, PT, PT, -R21, RZ, RZ ;  /* 0x000000ff15167210 */ /* 0x000fe20007ffe1ff */
[----:B0-----:R-:W-:-:S03]  /*01f0*/  IMAD.WIDE.U32 R2, R20, 0x4, R2 ;  /* 0x0000000414027825 */ /* 0x001fc600078e0002 */
[----:B------:R-:W-:-:S04]  /*0200*/  IADD3 R4, P1, PT, R2, 0x10, RZ ;  /* 0x0000001002047810 */ /* 0x000fc80007f3e0ff */
[----:B------:R-:W-:-:S09]  /*0210*/  IADD3.X R5, PT, PT, RZ, R3, RZ, P1, !PT ;  /* 0x00000003ff057210 */ /* 0x000fd20000ffe4ff */
.L_x_9:
[----:B------:R-:W0:Y:S01]  /*0220*/  LDC.64 R14, c[0x0][0x388] ;  /* 0x0000e200ff0e7b82 */ /* 0x000e220000000a00 */
[----:B------:R-:W-:Y:S02]  /*0230*/  MOV R2, R4 ;  /* 0x0000000400027202 */ /* 0x000fe40000000f00 */
[----:B------:R-:W-:-:S05]  /*0240*/  MOV R3, R5 ;  /* 0x0000000500037202 */ /* 0x000fca0000000f00 */
[----:B------:R-:W2:Y:S04]  /*0250*/  LDG.E R25, desc[UR4][R2.64+-0x10] ;  /* 0xfffff00402197981 */ /* 0x000ea8000c1e1900 */
[----:B------:R-:W3:Y:S04]  /*0260*/  LDG.E R23, desc[UR4][R2.64+-0xc] ;  /* 0xfffff40402177981 */ /* 0x000ee8000c1e1900 */
[----:B------:R-:W4:Y:S04]  /*0270*/  LDG.E R29, desc[UR4][R2.64+-0x8] ;  /* 0xfffff804021d7981 */ /* 0x000f28000c1e1900 */
[----:B------:R-:W5:Y:S01]  /*0280*/  LDG.E R28, desc[UR4][R2.64+-0x4] ;  /* 0xfffffc04021c7981 */ /* 0x000f62000c1e1900 */
[----:B0-----:R-:W-:-:S05]  /*0290*/  IMAD.WIDE R14, R18, 0x4, R14 ;  /* 0x00000004120e7825 */ /* 0x001fca00078e020e */
[----:B------:R0:W2:Y:S01]  /*02a0*/  LDG.E R26, desc[UR4][R14.64] ;  /* 0x000000040e1a7981 */ /* 0x0000a2000c1e1900 */
[----:B------:R-:W-:-:S04]  /*02b0*/  IMAD.WIDE R12, R17, 0x4, R14 ;  /* 0x00000004110c7825 */ /* 0x000fc800078e020e */
[C---:B------:R-:W-:Y:S02]  /*02c0*/  IMAD.WIDE R4, R17.reuse, 0x4, R12 ;  /* 0x0000000411047825 */ /* 0x040fe400078e020c */
[----:B------:R-:W3:Y:S02]  /*02d0*/  LDG.E R12, desc[UR4][R12.64] ;  /* 0x000000040c0c7981 */ /* 0x000ee4000c1e1900 */
[C---:B------:R-:W-:Y:S02]  /*02e0*/  IMAD.WIDE R8, R17.reuse, 0x4, R4 ;  /* 0x0000000411087825 */ /* 0x040fe400078e0204 */
[----:B------:R-:W4:Y:S02]  /*02f0*/  LDG.E R4, desc[UR4][R4.64] ;  /* 0x0000000404047981 */ /* 0x000f24000c1e1900 */
[C---:B------:R-:W-:Y:S02]  /*0300*/  IMAD.WIDE R6, R17.reuse, 0x4, R8 ;  /* 0x0000000411067825 */ /* 0x040fe400078e0208 */
[----:B------:R-:W5:Y:S02]  /*0310*/  LDG.E R8, desc[UR4][R8.64] ;  /* 0x0000000408087981 */ /* 0x000f64000c1e1900 */
[----:B------:R-:W-:-:S02]  /*0320*/  IMAD.WIDE R10, R17, 0x4, R6 ;  /* 0x00000004110a7825 */ /* 0x000fc400078e0206 */
[----:B------:R-:W5:Y:S04]  /*0330*/  LDG.E R5, desc[UR4][R2.64] ;  /* 0x0000000402057981 */ /* 0x000f68000c1e1900 */
[----:B------:R-:W5:Y:S01]  /*0340*/  LDG.E R6, desc[UR4][R6.64] ;  /* 0x0000000406067981 */ /* 0x000f62000c1e1900 */
[----:B0-----:R-:W-:-:S03]  /*0350*/  IMAD.WIDE R14, R17, 0x4, R10 ;  /* 0x00000004110e7825 */ /* 0x001fc600078e020a */
[----:B------:R-:W5:Y:S04]  /*0360*/  LDG.E R10, desc[UR4][R10.64] ;  /* 0x000000040a0a7981 */ /* 0x000f68000c1e1900 */
[----:B------:R-:W5:Y:S04]  /*0370*/  LDG.E R13, desc[UR4][R14.64] ;  /* 0x000000040e0d7981 */ /* 0x000f68000c1e1900 */
[----:B------:R-:W5:Y:S04]  /*0380*/  LDG.E R7, desc[UR4][R2.64+0x4] ;  /* 0x0000040402077981 */ /* 0x000f68000c1e1900 */
[----:B------:R-:W5:Y:S01]  /*0390*/  LDG.E R9, desc[UR4][R2.64+0xc] ;  /* 0x00000c0402097981 */ /* 0x000f62000c1e1900 */
[----:B--2---:R-:W-:Y:S01]  /*03a0*/  FFMA R26, R25, R26, R24 ;  /* 0x0000001a191a7223 */ /* 0x004fe20000000018 */
[----:B------:R-:W-:-:S02]  /*03b0*/  IMAD.WIDE R24, R17, 0x4, R14 ;  /* 0x0000000411187825 */ /* 0x000fc400078e020e */
[----:B------:R-:W2:Y:S04]  /*03c0*/  LDG.E R14, desc[UR4][R2.64+0x8] ;  /* 0x00000804020e7981 */ /* 0x000ea8000c1e1900 */
[----:B------:R-:W2:Y:S01]  /*03d0*/  LDG.E R24, desc[UR4][R24.64] ;  /* 0x0000000418187981 */ /* 0x000ea2000c1e1900 */
[----:B---3--:R-:W-:Y:S01]  /*03e0*/  FFMA R12, R23, R12, R26 ;  /* 0x0000000c170c7223 */ /* 0x008fe2000000001a */
[----:B------:R-:W-:-:S03]  /*03f0*/  IADD3 R22, PT, PT, R22, 0x8, RZ ;  /* 0x0000000816167810 */ /* 0x000fc60007ffe0ff */
[----:B----4-:R-:W-:Y:S01]  /*0400*/  FFMA R29, R29, R4, R12 ;  /* 0x000000041d1d7223 */ /* 0x010fe2000000000c */
[----:B------:R-:W-:-:S03]  /*0410*/  ISETP.NE.AND P1, PT, R22, RZ, PT ;  /* 0x000000ff1600720c */ /* 0x000fc60003f25270 */
[----:B-----5:R-:W-:Y:S01]  /*0420*/  FFMA R8, R28, R8, R29 ;  /* 0x000000081c087223 */ /* 0x020fe2000000001d */
[----:B------:R-:W-:-:S03]  /*0430*/  IADD3 R4, P2, PT, R2, 0x20, RZ ;  /* 0x0000002002047810 */ /* 0x000fc60007f5e0ff */
[----:B------:R-:W-:Y:S01]  /*0440*/  FFMA R6, R5, R6, R8 ;  /* 0x0000000605067223 */ /* 0x000fe20000000008 */
[----:B------:R-:W-:Y:S02]  /*0450*/  IADD3.X R5, PT, PT, RZ, R3, RZ, P2, !PT ;  /* 0x00000003ff057210 */ /* 0x000fe400017fe4ff */
[----:B------:R-:W-:Y:S01]  /*0460*/  LEA R18, R17, R18, 0x3 ;  /* 0x0000001211127211 */ /* 0x000fe200078e18ff */
[----:B------:R-:W-:-:S04]  /*0470*/  FFMA R7, R7, R10, R6 ;  /* 0x0000000a07077223 */ /* 0x000fc80000000006 */
[----:B--2---:R-:W-:-:S04]  /*0480*/  FFMA R14, R14, R13, R7 ;  /* 0x0000000d0e0e7223 */ /* 0x004fc80000000007 */
[----:B------:R-:W-:Y:S01]  /*0490*/  FFMA R24, R9, R24, R14 ;  /* 0x0000001809187223 */ /* 0x000fe2000000000e */
[----:B------:R-:W-:Y:S06]  /*04a0*/  @P1 BRA `(.L_x_9) ;  /* 0xfffffffc005c1947 */ /* 0x000fec000383ffff */
.L_x_8:
[----:B------:R-:W-:Y:S05]  /*04b0*/  @!P0 BRA `(.L_x_7) ;  /* 0x0000000000fc8947 */ /* 0x000fea0003800000 */
[----:B------:R-:W-:Y:S02]  /*04c0*/  ISETP.GE.U32.AND P1, PT, R27, 0x4, PT ;  /* 0x000000041b00780c */ /* 0x000fe40003f26070 */
[----:B------:R-:W-:-:S04]  /*04d0*/  LOP3.LUT R14, R19, 0x3, RZ, 0xc0, !PT ;  /* 0x00000003130e7812 */ /* 0x000fc800078ec0ff */
[----:B------:R-:W-:-:S07]  /*04e0*/  ISETP.NE.AND P0, PT, R14, RZ, PT ;  /* 0x000000ff0e00720c */ /* 0x000fce0003f05270 */
[----:B------:R-:W-:Y:S06]  /*04f0*/  @!P1 BRA `(.L_x_10) ;  /* 0x00000000006c9947 */ /* 0x000fec0003800000 */
[----:B------:R-:W0:Y:S01]  /*0500*/  LDC.64 R4, c[0x0][0x388] ;  /* 0x0000e200ff047b82 */ /* 0x000e220000000a00 */
[----:B------:R-:W1:Y:S01]  /*0510*/  LDCU.64 UR6, c[0x0][0x380] ;  /* 0x00007000ff0677ac */ /* 0x000e620008000a00 */
[----:B------:R-:W-:Y:S01]  /*0520*/  IMAD R7, R21, R17, R0 ;  /* 0x0000001115077224 */ /* 0x000fe200078e0200 */
[CC--:B------:R-:W-:Y:S02]  /*0530*/  IADD3 R3, PT, PT, R20.reuse, R21.reuse, RZ ;  /* 0x0000001514037210 */ /* 0x0c0fe40007ffe0ff */
[----:B------:R-:W-:-:S03]  /*0540*/  IADD3 R8, P1, PT, R20, R21, RZ ;  /* 0x0000001514087210 */ /* 0x000fc60007f3e0ff */
[----:B------:R-:W2:Y:S01]  /*0550*/  LDC.64 R12, c[0x0][0x380] ;  /* 0x0000e000ff0c7b82 */ /* 0x000ea20000000a00 */
[----:B0-----:R-:W-:-:S04]  /*0560*/  IMAD.WIDE R4, R7, 0x4, R4 ;  /* 0x0000000407047825 */ /* 0x001fc800078e0204 */
[----:B------:R-:W-:Y:S02]  /*0570*/  IMAD.WIDE R6, R17, 0x4, R4 ;  /* 0x0000000411067825 */ /* 0x000fe400078e0204 */
[----:B------:R-:W3:Y:S02]  /*0580*/  LDG.E R4, desc[UR4][R4.64] ;  /* 0x0000000404047981 */ /* 0x000ee4000c1e1900 */
[----:B--2---:R-:W-:Y:S01]  /*0590*/  IMAD.WIDE.U32 R12, R3, 0x4, R12 ;  /* 0x00000004030c7825 */ /* 0x004fe200078e000c */
[----:B------:R-:W-:Y:S02]  /*05a0*/  IADD3.X R3, PT, PT, RZ, RZ, RZ, P1, !PT ;  /* 0x000000ffff037210 */ /* 0x000fe40000ffe4ff */
[----:B-1----:R-:W-:-:S03]  /*05b0*/  LEA R2, P1, R8, UR6, 0x2 ;  /* 0x0000000608027c11 */ /* 0x002fc6000f8210ff */
[----:B------:R-:W3:Y:S01]  /*05c0*/  LDG.E R13, desc[UR4][R12.64] ;  /* 0x000000040c0d7981 */ /* 0x000ee2000c1e1900 */
[----:B------:R-:W-:Y:S01]  /*05d0*/  LEA.HI.X R3, R8, UR7, R3, 0x2, P1 ;  /* 0x0000000708037c11 */ /* 0x000fe200088f1403 */
[C---:B------:R-:W-:Y:S02]  /*05e0*/  IMAD.WIDE R8, R17.reuse, 0x4, R6 ;  /* 0x0000000411087825 */ /* 0x040fe400078e0206 */
[----:B------:R-:W2:Y:S04]  /*05f0*/  LDG.E R6, desc[UR4][R6.64] ;  /* 0x0000000406067981 */ /* 0x000ea8000c1e1900 */
[----:B------:R-:W2:Y:S01]  /*0600*/  LDG.E R15, desc[UR4][R2.64+0x4] ;  /* 0x00000404020f7981 */ /* 0x000ea2000c1e1900 */
[----:B------:R-:W-:-:S03]  /*0610*/  IMAD.WIDE R10, R17, 0x4, R8 ;  /* 0x00000004110a7825 */ /* 0x000fc600078e0208 */
[----:B------:R-:W4:Y:S04]  /*0620*/  LDG.E R22, desc[UR4][R8.64] ;  /* 0x0000000408167981 */ /* 0x000f28000c1e1900 */
[----:B------:R-:W4:Y:S04]  /*0630*/  LDG.E R18, desc[UR4][R2.64+0x8] ;  /* 0x0000080402127981 */ /* 0x000f28000c1e1900 */
[----:B------:R-:W5:Y:S04]  /*0640*/  LDG.E R26, desc[UR4][R2.64+0xc] ;  /* 0x00000c04021a7981 */ /* 0x000f68000c1e1900 */
[----:B------:R-:W5:Y:S01]  /*0650*/  LDG.E R10, desc[UR4][R10.64] ;  /* 0x000000040a0a7981 */ /* 0x000f62000c1e1900 */
[----:B------:R-:W-:Y:S01]  /*0660*/  IADD3 R21, PT, PT, R21, 0x4, RZ ;  /* 0x0000000415157810 */ /* 0x000fe20007ffe0ff */
[----:B---3--:R-:W-:-:S04]  /*0670*/  FFMA R24, R13, R4, R24 ;  /* 0x000000040d187223 */ /* 0x008fc80000000018 */
[----:B--2---:R-:W-:-:S04]  /*0680*/  FFMA R15, R15, R6, R24 ;  /* 0x000000060f0f7223 */ /* 0x004fc80000000018 */
[----:B----4-:R-:W-:-:S04]  /*0690*/  FFMA R15, R18, R22, R15 ;  /* 0x00000016120f7223 */ /* 0x010fc8000000000f */
[----:B-----5:R-:W-:-:S07]  /*06a0*/  FFMA R24, R26, R10, R15 ;  /* 0x0000000a1a187223 */ /* 0x020fce000000000f */
.L_x_10:
[----:B------:R-:W-:Y:S05]  /*06b0*/  @!P0 BRA `(.L_x_7) ;  /* 0x00000000007c8947 */ /* 0x000fea0003800000 */
[----:B------:R-:W-:Y:S01]  /*06c0*/  ISETP.NE.AND P1, PT, R14, 0x1, PT ;  /* 0x000000010e00780c */ /* 0x000fe20003f25270 */
[----:B------:R-:W0:Y:S01]  /*06d0*/  LDC.64 R10, c[0x0][0x380] ;  /* 0x0000e000ff0a7b82 */ /* 0x000e220000000a00 */
[----:B------:R-:W-:-:S04]  /*06e0*/  LOP3.LUT R19, R19, 0x1, RZ, 0xc0, !PT ;  /* 0x0000000113137812 */ /* 0x000fc800078ec0ff */
[----:B------:R-:W-:-:S03]  /*06f0*/  ISETP.NE.U32.AND P0, PT, R19, 0x1, PT ;  /* 0x000000011300780c */ /* 0x000fc60003f05070 */
[----:B------:R-:W1:Y:S04]  /*0700*/  LDC.64 R8, c[0x0][0x388] ;  /* 0x0000e200ff087b82 */ /* 0x000e680000000a00 */
[CC--:B------:R-:W-:Y:S02]  /*0710*/  @P1 IADD3 R13, PT, PT, R20.reuse, R21.reuse, RZ ;  /* 0x00000015140d1210 */ /* 0x0c0fe40007ffe0ff */
[----:B------:R-:W-:Y:S02]  /*0720*/  @P1 IADD3 R12, P2, PT, R20, R21, RZ ;  /* 0x00000015140c1210 */ /* 0x000fe40007f5e0ff */
[----:B------:R-:W2:Y:S02]  /*0730*/  @P1 LDC.64 R2, c[0x0][0x380] ;  /* 0x0000e000ff021b82 */ /* 0x000ea40000000a00 */
[----:B------:R-:W-:-:S06]  /*0740*/  @P1 IADD3.X R14, PT, PT, RZ, RZ, RZ, P2, !PT ;  /* 0x000000ffff0e1210 */ /* 0x000fcc00017fe4ff */
[----:B------:R-:W3:Y:S01]  /*0750*/  LDC.64 R4, c[0x0][0x380] ;  /* 0x0000e000ff047b82 */ /* 0x000ee20000000a00 */
[----:B0-----:R-:W-:-:S04]  /*0760*/  @P1 IMAD.WIDE.U32 R10, R13, 0x4, R10 ;  /* 0x000000040d0a1825 */ /* 0x001fc800078e000a */
[C---:B------:R-:W-:Y:S01]  /*0770*/  @P1 IMAD R13, R21.reuse, R17, R0 ;  /* 0x00000011150d1224 */ /* 0x040fe200078e0200 */
[----:B------:R-:W-:Y:S01]  /*0780*/  @P1 IADD3 R21, PT, PT, R21, 0x2, RZ ;  /* 0x0000000215151810 */ /* 0x000fe20007ffe0ff */
[----:B------:R-:W4:Y:S01]  /*0790*/  @P1 LDG.E R11, desc[UR4][R10.64] ;  /* 0x000000040a0b1981 */ /* 0x000f22000c1e1900 */
[----:B------:R-:W0:Y:S01]  /*07a0*/  LDC.64 R6, c[0x0][0x388] ;  /* 0x0000e200ff067b82 */ /* 0x000e220000000a00 */
[----:B-1----:R-:W-:Y:S01]  /*07b0*/  @P1 IMAD.WIDE R8, R13, 0x4, R8 ;  /* 0x000000040d081825 */ /* 0x002fe200078e0208 */
[----:B------:R-:W-:Y:S02]  /*07c0*/  @!P0 IADD3 R15, PT, PT, R20, R21, RZ ;  /* 0x00000015140f8210 */ /* 0x000fe40007ffe0ff */
[----:B--2---:R-:W-:Y:S01]  /*07d0*/  @P1 LEA R2, P2, R12, R2, 0x2 ;  /* 0x000000020c021211 */ /* 0x004fe200078410ff */
[----:B------:R-:W-:-:S03]  /*07e0*/  @!P0 IMAD R21, R21, R17, R0 ;  /* 0x0000001115158224 */ /* 0x000fc600078e0200 */
[----:B------:R-:W-:Y:S01]  /*07f0*/  @P1 LEA.HI.X R3, R12, R3, R14, 0x2, P2 ;  /* 0x000000030c031211 */ /* 0x000fe200010f140e */
[----:B------:R-:W-:Y:S01]  /*0800*/  @P1 IMAD.WIDE R12, R17, 0x4, R8 ;  /* 0x00000004110c1825 */ /* 0x000fe200078e0208 */
[----:B------:R-:W4:Y:S03]  /*0810*/  @P1 LDG.E R14, desc[UR4][R8.64] ;  /* 0x00000004080e1981 */ /* 0x000f26000c1e1900 */
[----:B---3--:R-:W-:Y:S01]  /*0820*/  @!P0 IMAD.WIDE.U32 R4, R15, 0x4, R4 ;  /* 0x000000040f048825 */ /* 0x008fe200078e0004 */
[----:B------:R-:W2:Y:S04]  /*0830*/  @P1 LDG.E R2, desc[UR4][R2.64+0x4] ;  /* 0x0000040402021981 */ /* 0x000ea8000c1e1900 */
[----:B------:R-:W2:Y:S01]  /*0840*/  @P1 LDG.E R12, desc[UR4][R12.64] ;  /* 0x000000040c0c1981 */ /* 0x000ea2000c1e1900 */
[----:B0-----:R-:W-:-:S03]  /*0850*/  @!P0 IMAD.WIDE R6, R21, 0x4, R6 ;  /* 0x0000000415068825 */ /* 0x001fc600078e0206 */
[----:B------:R-:W3:Y:S04]  /*0860*/  @!P0 LDG.E R5, desc[UR4][R4.64] ;  /* 0x0000000404058981 */ /* 0x000ee8000c1e1900 */
[----:B------:R-:W3:Y:S01]  /*0870*/  @!P0 LDG.E R6, desc[UR4][R6.64] ;  /* 0x0000000406068981 */ /* 0x000ee2000c1e1900 */
[----:B----4-:R-:W-:-:S04]  /*0880*/  @P1 FFMA R11, R11, R14, R24 ;  /* 0x0000000e0b0b1223 */ /* 0x010fc80000000018 */
[----:B--2---:R-:W-:-:S04]  /*0890*/  @P1 FFMA R24, R2, R12, R11 ;  /* 0x0000000c02181223 */ /* 0x004fc8000000000b */
[----:B---3--:R-:W-:-:S07]  /*08a0*/  @!P0 FFMA R24, R5, R6, R24 ;  /* 0x0000000605188223 */ /* 0x008fce0000000018 */
.L_x_7:
[----:B------:R-:W0:Y:S01]  /*08b0*/  LDC.64 R2, c[0x0][0x390] ;  /* 0x0000e400ff027b82 */ /* 0x000e220000000a00 */
[----:B------:R-:W-:-:S04]  /*08c0*/  IMAD R17, R16, R17, R0 ;  /* 0x0000001110117224 */ /* 0x000fc800078e0200 */
[----:B0-----:R-:W-:-:S05]  /*08d0*/  IMAD.WIDE R2, R17, 0x4, R2 ;  /* 0x0000000411027825 */ /* 0x001fca00078e0202 */
[----:B------:R-:W-:Y:S01]  /*08e0*/  STG.E desc[UR4][R2.64], R24 ;  /* 0x0000001802007986 */ /* 0x000fe2000c101904 */
[----:B------:R-:W-:Y:S05]  /*08f0*/  EXIT ;  /* 0x000000000000794d */ /* 0x000fea0003800000 */
.L_x_11:
        /* <DEDUP_REMOVED lines=16> */
.L_x_13:


//--------------------- .nv.shared.reserved.0     --------------------------
	.section	.nv.shared.reserved.0,"aw",@nobits
	.weak		__nv_reservedSMEM_offset_0_alias
	.size		__nv_reservedSMEM_offset_0_alias, 0, 64
	.other		__nv_reservedSMEM_offset_0_alias,@"STO_CUDA_RESERVED_SHARED STV_DEFAULT"
__nv_reservedSMEM_offset_0_alias:
	.zero		0
	.zero		64


//--------------------- .nv.constant0._Z16MatMul2D_PitchedPfmS_mS_miii --------------------------
	.section	.nv.constant0._Z16MatMul2D_PitchedPfmS_mS_miii,"a",@progbits
	.sectionflags	@""
	.align	4
.nv.constant0._Z16MatMul2D_PitchedPfmS_mS_miii:
	.zero		956


//--------------------- .nv.constant0._Z8MatMul2DPfS_S_iii --------------------------
	.section	.nv.constant0._Z8MatMul2DPfS_S_iii,"a",@progbits
	.sectionflags	@""
	.align	4
.nv.constant0._Z8MatMul2DPfS_S_iii:
	.zero		932


//--------------------- SYMBOLS --------------------------

	.type		.nv.reservedSmem.offset0,@object
	.size		.nv.reservedSmem.offset0,0x4
